	.headerflags	@"EF_CUDA_TEXMODE_UNIFIED EF_CUDA_64BIT_ADDRESS EF_CUDA_ACCELERATORS EF_CUDA_SM90 EF_CUDA_VIRTUAL_SM(EF_CUDA_SM90)"
	.elftype	@"ET_EXEC"


//--------------------- .nv.info                  --------------------------
	.section	.nv.info,"",@"SHT_CUDA_INFO"
	.align	4


	//----- nvinfo : EIATTR_REGCOUNT
	.align		4
        /*0000*/ 	.byte	0x04, 0x2f
        /*0002*/ 	.short	(.L_1 - .L_0)
	.align		4
.L_0:
        /*0004*/ 	.word	index@(triton_poi_fused_max_pool2d_with_indices_4)
        /*0008*/ 	.word	0x00000020


	//----- nvinfo : EIATTR_MIN_STACK_SIZE
	.align		4
.L_1:
        /*000c*/ 	.byte	0x04, 0x12
        /*000e*/ 	.short	(.L_3 - .L_2)
	.align		4
.L_2:
        /*0010*/ 	.word	index@(triton_poi_fused_max_pool2d_with_indices_4)
        /*0014*/ 	.word	0x00000008


	//----- nvinfo : EIATTR_FRAME_SIZE
	.align		4
.L_3:
        /*0018*/ 	.byte	0x04, 0x11
        /*001a*/ 	.short	(.L_5 - .L_4)
	.align		4
.L_4:
        /*001c*/ 	.word	index@(triton_poi_fused_max_pool2d_with_indices_4)
        /*0020*/ 	.word	0x00000008


	//----- nvinfo : EIATTR_MIN_STACK_SIZE
	.align		4
.L_5:
        /*0024*/ 	.byte	0x04, 0x12
        /*0026*/ 	.short	(.L_7 - .L_6)
	.align		4
.L_6:
        /*0028*/ 	.word	index@(triton_poi_fused_max_pool2d_with_indices_4)
        /*002c*/ 	.word	0x00000008
.L_7:


//--------------------- .nv.info.triton_poi_fused_max_pool2d_with_indices_4 --------------------------
	.section	.nv.info.triton_poi_fused_max_pool2d_with_indices_4,"",@"SHT_CUDA_INFO"
	.sectionflags	@""
	.align	4


	//----- nvinfo : EIATTR_CUDA_API_VERSION
	.align		4
        /*0000*/ 	.byte	0x04, 0x37
        /*0002*/ 	.short	(.L_9 - .L_8)
.L_8:
        /*0004*/ 	.word	0x0000007c


	//----- nvinfo : EIATTR_KPARAM_INFO
	.align		4
.L_9:
        /*0008*/ 	.byte	0x04, 0x17
        /*000a*/ 	.short	(.L_11 - .L_10)
.L_10:
        /*000c*/ 	.word	0x00000000
        /*0010*/ 	.short	0x0003
        /*0012*/ 	.short	0x0014
        /*0014*/ 	.byte	0x00, 0xf0, 0x11, 0x00


	//----- nvinfo : EIATTR_KPARAM_INFO
	.align		4
.L_11:
        /*0018*/ 	.byte	0x04, 0x17
        /*001a*/ 	.short	(.L_13 - .L_12)
.L_12:
        /*001c*/ 	.word	0x00000000
        /*0020*/ 	.short	0x0002
        /*0022*/ 	.short	0x0010
        /*0024*/ 	.byte	0x00, 0xf0, 0x11, 0x00


	//----- nvinfo : EIATTR_KPARAM_INFO
	.align		4
.L_13:
        /*0028*/ 	.byte	0x04, 0x17
        /*002a*/ 	.short	(.L_15 - .L_14)
.L_14:
        /*002c*/ 	.word	0x00000000
        /*0030*/ 	.short	0x0001
        /*0032*/ 	.short	0x0008
        /*0034*/ 	.byte	0x00, 0xf4, 0x21, 0x00


	//----- nvinfo : EIATTR_KPARAM_INFO
	.align		4
.L_15:
        /*0038*/ 	.byte	0x04, 0x17
        /*003a*/ 	.short	(.L_17 - .L_16)
.L_16:
        /*003c*/ 	.word	0x00000000
        /*0040*/ 	.short	0x0000
        /*0042*/ 	.short	0x0000
        /*0044*/ 	.byte	0x00, 0xf4, 0x21, 0x00


	//----- nvinfo : EIATTR_SPARSE_MMA_MASK
	.align		4
.L_17:
        /*0048*/ 	.byte	0x03, 0x50
        /*004a*/ 	.short	0x0000


	//----- nvinfo : EIATTR_MAXREG_COUNT
	.align		4
        /*004c*/ 	.byte	0x03, 0x1b
        /*004e*/ 	.short	0x00ff


	//----- nvinfo : EIATTR_EXIT_INSTR_OFFSETS
	.align		4
        /*0050*/ 	.byte	0x04, 0x1c
        /*0052*/ 	.short	(.L_19 - .L_18)


	//   ....[0]....
.L_18:
        /*0054*/ 	.word	0x00001e30


	//   ....[1]....
        /*0058*/ 	.word	0x00001e80


	//----- nvinfo : EIATTR_REQNTID
	.align		4
.L_19:
        /*005c*/ 	.byte	0x04, 0x10
        /*005e*/ 	.short	(.L_21 - .L_20)
.L_20:
        /*0060*/ 	.word	0x00000080
        /*0064*/ 	.word	0x00000001
        /*0068*/ 	.word	0x00000001


	//----- nvinfo : EIATTR_CBANK_PARAM_SIZE
	.align		4
.L_21:
        /*006c*/ 	.byte	0x03, 0x19
        /*006e*/ 	.short	0x0018


	//----- nvinfo : EIATTR_PARAM_CBANK
	.align		4
        /*0070*/ 	.byte	0x04, 0x0a
        /*0072*/ 	.short	(.L_23 - .L_22)
	.align		4
.L_22:
        /*0074*/ 	.word	index@(.nv.constant0.triton_poi_fused_max_pool2d_with_indices_4)
        /*0078*/ 	.short	0x0210
        /*007a*/ 	.short	0x0018


	//----- nvinfo : EIATTR_SW_WAR
	.align		4
.L_23:
        /*007c*/ 	.byte	0x04, 0x36
        /*007e*/ 	.short	(.L_25 - .L_24)
.L_24:
        /*0080*/ 	.word	0x00000008
.L_25:


//--------------------- .nv.callgraph             --------------------------
	.section	.nv.callgraph,"",@"SHT_CUDA_CALLGRAPH"
	.align	4
	.sectionentsize	8
	.align		4
        /*0000*/ 	.word	0x00000000
	.align		4
        /*0004*/ 	.word	0xffffffff
	.align		4
        /*0008*/ 	.word	0x00000000
	.align		4
        /*000c*/ 	.word	0xfffffffe
	.align		4
        /*0010*/ 	.word	0x00000000
	.align		4
        /*0014*/ 	.word	0xfffffffd
	.align		4
        /*0018*/ 	.word	0x00000000
	.align		4
        /*001c*/ 	.word	0xfffffffc


//--------------------- .text.triton_poi_fused_max_pool2d_with_indices_4 --------------------------
	.section	.text.triton_poi_fused_max_pool2d_with_indices_4,"ax",@progbits
	.sectionflags	@"SHF_BARRIERS=1"
	.align	128
        .global         triton_poi_fused_max_pool2d_with_indices_4
        .type           triton_poi_fused_max_pool2d_with_indices_4,@function
        .size           triton_poi_fused_max_pool2d_with_indices_4,(.L_x_1 - triton_poi_fused_max_pool2d_with_indices_4)
        .other          triton_poi_fused_max_pool2d_with_indices_4,@"STO_CUDA_ENTRY STV_DEFAULT"
triton_poi_fused_max_pool2d_with_indices_4:
.text.triton_poi_fused_max_pool2d_with_indices_4:
[----:B------:R-:W0:Y:S01]  /*0000*/  LDC R1, c[0x0][0x28] ;  /* 0x00000a00ff017b82 */ /* 0x000e220000000800 */
[----:B------:R-:W1:Y:S07]  /*0010*/  S2R R10, SR_TID.X ;  /* 0x00000000000a7919 */ /* 0x000e6e0000002100 */
[----:B------:R-:W2:Y:S01]  /*0020*/  LDC.64 R16, c[0x0][0x210] ;  /* 0x00008400ff107b82 */ /* 0x000ea20000000a00 */
[----:B0-----:R-:W-:Y:S01]  /*0030*/  VIADD R1, R1, 0xfffffff8 ;  /* 0xfffffff801017836 */ /* 0x001fe20000000000 */
[----:B------:R-:W-:Y:S01]  /*0040*/  ULDC.64 UR6, c[0x0][0x208] ;  /* 0x0000820000067ab9 */ /* 0x000fe20000000a00 */
[----:B------:R-:W0:Y:S01]  /*0050*/  S2R R0, SR_CTAID.Y ;  /* 0x0000000000007919 */ /* 0x000e220000002600 */
[----:B------:R-:W3:Y:S01]  /*0060*/  S2R R28, SR_CTAID.X ;  /* 0x00000000001c7919 */ /* 0x000ee20000002500 */
[----:B-1----:R-:W-:Y:S01]  /*0070*/  SHF.R.U32.HI R2, RZ, 0x3, R10 ;  /* 0x00000003ff027819 */ /* 0x002fe2000001160a */
[----:B------:R-:W-:-:S02]  /*0080*/  IMAD.SHL.U32 R10, R10, 0x4, RZ ;  /* 0x000000040a0a7824 */ /* 0x000fc400078e00ff */
[----:B0-----:R-:W-:Y:S01]  /*0090*/  IMAD.SHL.U32 R29, R0, 0x20, RZ ;  /* 0x00000020001d7824 */ /* 0x001fe200078e00ff */
[----:B------:R-:W-:Y:S02]  /*00a0*/  SHF.R.S32.HI R0, RZ, 0x1a, R0 ;  /* 0x0000001aff007819 */ /* 0x000fe40000011400 */
[----:B------:R-:W-:Y:S01]  /*00b0*/  SGXT.U32 R3, R2, 0x4 ;  /* 0x000000040203781a */ /* 0x000fe20000000000 */
[----:B---3--:R-:W-:Y:S01]  /*00c0*/  IMAD.SHL.U32 R28, R28, 0x20, RZ ;  /* 0x000000201c1c7824 */ /* 0x008fe200078e00ff */
[----:B------:R-:W-:Y:S02]  /*00d0*/  SGXT R4, R0, 0x1 ;  /* 0x000000010004781a */ /* 0x000fe40000000200 */
[----:B------:R-:W-:Y:S02]  /*00e0*/  LOP3.LUT R0, R29, R3, RZ, 0xfc, !PT ;  /* 0x000000031d007212 */ /* 0x000fe400078efcff */
[----:B------:R-:W-:Y:S02]  /*00f0*/  LOP3.LUT R24, R29, 0x10, R3, 0xfe, !PT ;  /* 0x000000101d187812 */ /* 0x000fe400078efe03 */
[----:B------:R-:W-:-:S02]  /*0100*/  LEA.HI R2, R4, R0, RZ, 0x5 ;  /* 0x0000000004027211 */ /* 0x000fc400078f28ff */
[----:B------:R-:W-:Y:S02]  /*0110*/  LEA.HI R4, R4, R24, RZ, 0x5 ;  /* 0x0000001804047211 */ /* 0x000fe400078f28ff */
[----:B------:R-:W-:Y:S02]  /*0120*/  SHF.R.S32.HI R3, RZ, 0x5, R2 ;  /* 0x00000005ff037819 */ /* 0x000fe40000011402 */
[----:B------:R-:W-:Y:S02]  /*0130*/  LOP3.LUT R5, R2, 0xffffffe0, RZ, 0xc0, !PT ;  /* 0xffffffe002057812 */ /* 0x000fe400078ec0ff */
[----:B------:R-:W-:Y:S02]  /*0140*/  LEA.HI R2, R3, R3, RZ, 0x5 ;  /* 0x0000000303027211 */ /* 0x000fe400078f28ff */
[----:B------:R-:W-:Y:S01]  /*0150*/  LOP3.LUT R7, R4, 0xffffffe0, RZ, 0xc0, !PT ;  /* 0xffffffe004077812 */ /* 0x000fe200078ec0ff */
[----:B------:R-:W-:Y:S01]  /*0160*/  IMAD.IADD R0, R0, 0x1, -R5 ;  /* 0x0000000100007824 */ /* 0x000fe200078e0a05 */
[----:B------:R-:W-:-:S02]  /*0170*/  LOP3.LUT R2, R2, 0xffffffe0, RZ, 0xc0, !PT ;  /* 0xffffffe002027812 */ /* 0x000fc400078ec0ff */
[----:B------:R-:W-:Y:S01]  /*0180*/  LOP3.LUT R27, R28, 0x1c, R10, 0xf8, !PT ;  /* 0x0000001c1c1b7812 */ /* 0x000fe200078ef80a */
[----:B------:R-:W-:Y:S01]  /*0190*/  IMAD.IADD R24, R24, 0x1, -R7 ;  /* 0x0000000118187824 */ /* 0x000fe200078e0a07 */
[----:B------:R-:W-:Y:S01]  /*01a0*/  SHF.R.S32.HI R7, RZ, 0x5, R4 ;  /* 0x00000005ff077819 */ /* 0x000fe20000011404 */
[C---:B------:R-:W-:Y:S01]  /*01b0*/  IMAD.IADD R25, R3.reuse, 0x1, -R2 ;  /* 0x0000000103197824 */ /* 0x040fe200078e0a02 */
[----:B------:R-:W-:Y:S01]  /*01c0*/  LOP3.LUT R29, R29, 0x1c, R10, 0xf8, !PT ;  /* 0x0000001c1d1d7812 */ /* 0x000fe200078ef80a */
[----:B------:R-:W-:Y:S01]  /*01d0*/  IMAD R21, R3, 0x40, R0 ;  /* 0x0000004003157824 */ /* 0x000fe200078e0200 */
[C---:B------:R-:W-:Y:S01]  /*01e0*/  LEA.HI R2, R7.reuse, R7, RZ, 0x5 ;  /* 0x0000000707027211 */ /* 0x040fe200078f28ff */
[----:B------:R-:W-:Y:S01]  /*01f0*/  IMAD R20, R7, 0x40, R24 ;  /* 0x0000004007147824 */ /* 0x000fe200078e0218 */
[----:B------:R-:W-:Y:S01]  /*0200*/  ISETP.GT.AND P2, PT, R25, RZ, PT ;  /* 0x000000ff1900720c */ /* 0x000fe20003f44270 */
[----:B------:R0:W-:Y:S01]  /*0210*/  STL.64 [R1], R28 ;  /* 0x0000001c01007387 */ /* 0x0001e20000100a00 */
[----:B------:R-:W-:Y:S01]  /*0220*/  LOP3.LUT R2, R2, 0xffffffe0, RZ, 0xc0, !PT ;  /* 0xffffffe002027812 */ /* 0x000fe200078ec0ff */
[----:B------:R-:W-:Y:S01]  /*0230*/  IMAD R21, R21, 0xc0, RZ ;  /* 0x000000c015157824 */ /* 0x000fe200078e02ff */
[----:B------:R-:W-:Y:S01]  /*0240*/  ISETP.GT.AND P1, PT, R0, RZ, P2 ;  /* 0x000000ff0000720c */ /* 0x000fe20001724270 */
[----:B------:R-:W-:Y:S01]  /*0250*/  IMAD R20, R20, 0xc0, RZ ;  /* 0x000000c014147824 */ /* 0x000fe200078e02ff */
[----:B------:R-:W-:Y:S01]  /*0260*/  CS2R R4, SRZ ;  /* 0x0000000000047805 */ /* 0x000fe2000001ff00 */
[----:B------:R-:W-:Y:S01]  /*0270*/  IMAD.IADD R26, R7, 0x1, -R2 ;  /* 0x00000001071a7824 */ /* 0x000fe200078e0a02 */
[C---:B------:R-:W-:Y:S01]  /*0280*/  ISETP.LT.AND P1, PT, R27.reuse, 0x60, P1 ;  /* 0x000000601b00780c */ /* 0x040fe20000f21270 */
[----:B------:R-:W-:Y:S01]  /*0290*/  VIADD R2, R27, 0xffffe7a0 ;  /* 0xffffe7a01b027836 */ /* 0x000fe20000000000 */
[----:B------:R-:W-:-:S02]  /*02a0*/  CS2R R6, SRZ ;  /* 0x0000000000067805 */ /* 0x000fc4000001ff00 */
[----:B------:R-:W-:Y:S01]  /*02b0*/  ISETP.GT.AND P0, PT, R26, RZ, PT ;  /* 0x000000ff1a00720c */ /* 0x000fe20003f04270 */
[----:B0-----:R-:W0:Y:S01]  /*02c0*/  LDC.64 R28, c[0x0][0x210] ;  /* 0x00008400ff1c7b82 */ /* 0x001e220000000a00 */
[----:B------:R-:W-:Y:S02]  /*02d0*/  IMAD.IADD R8, R2, 0x1, R21 ;  /* 0x0000000102087824 */ /* 0x000fe400078e0215 */
[----:B------:R-:W-:Y:S01]  /*02e0*/  ISETP.GT.AND P3, PT, R24, RZ, P0 ;  /* 0x000000ff1800720c */ /* 0x000fe20000764270 */
[----:B------:R-:W-:Y:S01]  /*02f0*/  IMAD.IADD R2, R2, 0x1, R20 ;  /* 0x0000000102027824 */ /* 0x000fe200078e0214 */
[----:B------:R-:W-:Y:S01]  /*0300*/  ISETP.GT.AND P0, PT, R24, -0x1, P0 ;  /* 0xffffffff1800780c */ /* 0x000fe20000704270 */
[----:B--2---:R-:W-:Y:S01]  /*0310*/  IMAD.WIDE R8, R8, 0x4, R16 ;  /* 0x0000000408087825 */ /* 0x004fe200078e0210 */
[----:B------:R-:W-:Y:S02]  /*0320*/  ISETP.LT.AND P3, PT, R27, 0x60, P3 ;  /* 0x000000601b00780c */ /* 0x000fe40001f61270 */
[----:B------:R-:W-:-:S02]  /*0330*/  CS2R R12, SRZ ;  /* 0x00000000000c7805 */ /* 0x000fc4000001ff00 */
[C---:B------:R-:W-:Y:S01]  /*0340*/  ISETP.LT.AND P0, PT, R27.reuse, 0x60, P0 ;  /* 0x000000601b00780c */ /* 0x040fe20000701270 */
[----:B------:R-:W-:Y:S01]  /*0350*/  IMAD.WIDE R2, R2, 0x4, R16 ;  /* 0x0000000402027825 */ /* 0x000fe200078e0210 */
[----:B------:R-:W-:Y:S01]  /*0360*/  CS2R R14, SRZ ;  /* 0x00000000000e7805 */ /* 0x000fe2000001ff00 */
[----:B------:R1:W2:Y:S02]  /*0370*/  @P1 LDG.E.EL.128 R4, desc[UR6][R8.64] ;  /* 0x0000000608041981 */ /* 0x0002a4000c2e1d00 */
[----:B------:R-:W-:Y:S01]  /*0380*/  VIADD R16, R27, 0xffffe800 ;  /* 0xffffe8001b107836 */ /* 0x000fe20000000000 */
[----:B------:R-:W-:-:S03]  /*0390*/  CS2R R10, SRZ ;  /* 0x00000000000a7805 */ /* 0x000fc6000001ff00 */
[----:B------:R-:W-:Y:S01]  /*03a0*/  IMAD.IADD R17, R16, 0x1, R20 ;  /* 0x0000000110117824 */ /* 0x000fe200078e0214 */
[----:B------:R0:W3:Y:S01]  /*03b0*/  @P3 LDG.E.EL.128 R12, desc[UR6][R2.64] ;  /* 0x00000006020c3981 */ /* 0x0000e2000c2e1d00 */
[----:B-1----:R-:W-:Y:S02]  /*03c0*/  CS2R R8, SRZ ;  /* 0x0000000000087805 */ /* 0x002fe4000001ff00 */
[----:B0-----:R-:W-:-:S05]  /*03d0*/  IMAD.WIDE R2, R17, 0x4, R28 ;  /* 0x0000000411027825 */ /* 0x001fca00078e021c */
[----:B------:R0:W4:Y:S01]  /*03e0*/  @P0 LDG.E.EL.128 R8, desc[UR6][R2.64] ;  /* 0x0000000602080981 */ /* 0x000122000c2e1d00 */
[----:B------:R-:W-:-:S04]  /*03f0*/  ISETP.GT.AND P2, PT, R0, -0x1, P2 ;  /* 0xffffffff0000780c */ /* 0x000fc80001744270 */
[----:B------:R-:W-:Y:S01]  /*0400*/  ISETP.LT.AND P2, PT, R27, 0x60, P2 ;  /* 0x000000601b00780c */ /* 0x000fe20001741270 */
[----:B0-----:R-:W-:-:S04]  /*0410*/  IMAD.IADD R2, R16, 0x1, R21 ;  /* 0x0000000110027824 */ /* 0x001fc800078e0215 */
[----:B------:R-:W-:Y:S01]  /*0420*/  IMAD.WIDE R2, R2, 0x4, R28 ;  /* 0x0000000402027825 */ /* 0x000fe200078e021c */
[----:B---3--:R-:W-:Y:S02]  /*0430*/  SEL R17, R12, 0xff800000, P3 ;  /* 0xff8000000c117807 */ /* 0x008fe40001800000 */
[----:B------:R-:W-:Y:S02]  /*0440*/  SEL R12, R13, 0xff800000, P3 ;  /* 0xff8000000d0c7807 */ /* 0x000fe40001800000 */
[----:B------:R-:W-:Y:S02]  /*0450*/  SEL R13, R14, 0xff800000, P3 ;  /* 0xff8000000e0d7807 */ /* 0x000fe40001800000 */
[----:B------:R-:W-:Y:S02]  /*0460*/  SEL R14, R15, 0xff800000, P3 ;  /* 0xff8000000f0e7807 */ /* 0x000fe40001800000 */
[----:B----4-:R-:W-:Y:S02]  /*0470*/  SEL R8, R8, 0xff800000, P0 ;  /* 0xff80000008087807 */ /* 0x010fe40000000000 */
[----:B------:R-:W-:-:S02]  /*0480*/  SEL R9, R9, 0xff800000, P0 ;  /* 0xff80000009097807 */ /* 0x000fc40000000000 */
[C---:B------:R-:W-:Y:S02]  /*0490*/  FSETP.GT.AND P4, PT, R8.reuse, R17, PT ;  /* 0x000000110800720b */ /* 0x040fe40003f84000 */
[----:B------:R-:W-:Y:S02]  /*04a0*/  FSETP.NAN.AND P5, PT, R8, R8, PT ;  /* 0x000000080800720b */ /* 0x000fe40003fa8000 */
[----:B------:R-:W-:Y:S02]  /*04b0*/  SEL R10, R10, 0xff800000, P0 ;  /* 0xff8000000a0a7807 */ /* 0x000fe40000000000 */
[----:B------:R-:W-:Y:S02]  /*04c0*/  SEL R11, R11, 0xff800000, P0 ;  /* 0xff8000000b0b7807 */ /* 0x000fe40000000000 */
[----:B------:R-:W-:Y:S02]  /*04d0*/  FSETP.GT.AND P3, PT, R10, R13, PT ;  /* 0x0000000d0a00720b */ /* 0x000fe40003f64000 */
[----:B------:R-:W-:-:S03]  /*04e0*/  FSETP.NAN.AND P6, PT, R9, R9, PT ;  /* 0x000000090900720b */ /* 0x000fc60003fc8000 */
[----:B------:R-:W-:Y:S02]  /*04f0*/  @!P4 FSEL R8, R8, R17, P5 ;  /* 0x000000110808c208 */ /* 0x000fe40002800000 */
[----:B------:R-:W-:Y:S02]  /*0500*/  FSETP.GT.AND P5, PT, R9, R12, PT ;  /* 0x0000000c0900720b */ /* 0x000fe40003fa4000 */
[----:B------:R-:W-:-:S11]  /*0510*/  FSETP.GT.AND P4, PT, R11, R14, PT ;  /* 0x0000000e0b00720b */ /* 0x000fd60003f84000 */
[----:B------:R-:W-:Y:S02]  /*0520*/  @!P5 FSEL R9, R9, R12, P6 ;  /* 0x0000000c0909d208 */ /* 0x000fe40003000000 */
[C---:B------:R-:W-:Y:S02]  /*0530*/  FSETP.NAN.AND P5, PT, R10.reuse, R10, PT ;  /* 0x0000000a0a00720b */ /* 0x040fe40003fa8000 */
[C---:B------:R-:W-:Y:S02]  /*0540*/  FSETP.NAN.AND P6, PT, R11.reuse, R11, PT ;  /* 0x0000000b0b00720b */ /* 0x040fe40003fc8000 */
[----:B------:R-:W-:Y:S02]  /*0550*/  @!P3 FSEL R10, R10, R13, P5 ;  /* 0x0000000d0a0ab208 */ /* 0x000fe40002800000 */
[----:B------:R-:W-:Y:S02]  /*0560*/  CS2R R12, SRZ ;  /* 0x00000000000c7805 */ /* 0x000fe4000001ff00 */
[----:B------:R-:W-:-:S02]  /*0570*/  @!P4 FSEL R11, R11, R14, P6 ;  /* 0x0000000e0b0bc208 */ /* 0x000fc40003000000 */
[----:B------:R-:W-:-:S06]  /*0580*/  CS2R R14, SRZ ;  /* 0x00000000000e7805 */ /* 0x000fcc000001ff00 */
[----:B------:R-:W3:Y:S01]  /*0590*/  @P2 LDG.E.EL.128 R12, desc[UR6][R2.64] ;  /* 0x00000006020c2981 */ /* 0x000ee2000c2e1d00 */
[----:B--2---:R-:W-:Y:S02]  /*05a0*/  SEL R19, R4, 0xff800000, P1 ;  /* 0xff80000004137807 */ /* 0x004fe40000800000 */
[----:B------:R-:W-:Y:S02]  /*05b0*/  SEL R4, R5, 0xff800000, P1 ;  /* 0xff80000005047807 */ /* 0x000fe40000800000 */
[----:B------:R-:W-:Y:S02]  /*05c0*/  SEL R5, R6, 0xff800000, P1 ;  /* 0xff80000006057807 */ /* 0x000fe40000800000 */
[----:B------:R-:W-:Y:S02]  /*05d0*/  SEL R7, R7, 0xff800000, P1 ;  /* 0xff80000007077807 */ /* 0x000fe40000800000 */
[----:B---3--:R-:W-:Y:S02]  /*05e0*/  SEL R12, R12, 0xff800000, P2 ;  /* 0xff8000000c0c7807 */ /* 0x008fe40001000000 */
[----:B------:R-:W-:-:S02]  /*05f0*/  SEL R17, R13, 0xff800000, P2 ;  /* 0xff8000000d117807 */ /* 0x000fc40001000000 */
[----:B------:R-:W-:Y:S02]  /*0600*/  FSETP.GT.AND P3, PT, R12, R19, PT ;  /* 0x000000130c00720b */ /* 0x000fe40003f64000 */
[----:B------:R-:W-:Y:S02]  /*0610*/  FSETP.GT.AND P5, PT, R17, R4, PT ;  /* 0x000000041100720b */ /* 0x000fe40003fa4000 */
[----:B------:R-:W-:Y:S02]  /*0620*/  SEL R14, R14, 0xff800000, P2 ;  /* 0xff8000000e0e7807 */ /* 0x000fe40001000000 */
[----:B------:R-:W-:Y:S02]  /*0630*/  SEL R18, R15, 0xff800000, P2 ;  /* 0xff8000000f127807 */ /* 0x000fe40001000000 */
[----:B------:R-:W-:Y:S02]  /*0640*/  FSETP.NAN.AND P6, PT, R12, R12, PT ;  /* 0x0000000c0c00720b */ /* 0x000fe40003fc8000 */
[----:B------:R-:W-:-:S02]  /*0650*/  FSETP.GT.AND P1, PT, R14, R5, PT ;  /* 0x000000050e00720b */ /* 0x000fc40003f24000 */
[----:B------:R-:W-:Y:S02]  /*0660*/  FSETP.GT.AND P4, PT, R18, R7, PT ;  /* 0x000000071200720b */ /* 0x000fe40003f84000 */
[----:B------:R-:W-:Y:S01]  /*0670*/  @!P3 FSEL R12, R12, R19, P6 ;  /* 0x000000130c0cb208 */ /* 0x000fe20003000000 */
[----:B------:R-:W-:Y:S01]  /*0680*/  VIADD R19, R27, 0xffffe860 ;  /* 0xffffe8601b137836 */ /* 0x000fe20000000000 */
[----:B------:R-:W-:-:S03]  /*0690*/  FSETP.NAN.AND P3, PT, R17, R17, PT ;  /* 0x000000111100720b */ /* 0x000fc60003f68000 */
[----:B------:R-:W-:Y:S01]  /*06a0*/  IMAD.IADD R2, R19, 0x1, R21 ;  /* 0x0000000113027824 */ /* 0x000fe200078e0215 */
[----:B------:R-:W-:Y:S02]  /*06b0*/  @!P5 FSEL R17, R17, R4, P3 ;  /* 0x000000041111d208 */ /* 0x000fe40001800000 */
[----:B------:R-:W-:Y:S01]  /*06c0*/  FSETP.NAN.AND P3, PT, R14, R14, PT ;  /* 0x0000000e0e00720b */ /* 0x000fe20003f68000 */
[----:B------:R-:W-:Y:S01]  /*06d0*/  IMAD.WIDE R2, R2, 0x4, R28 ;  /* 0x0000000402027825 */ /* 0x000fe200078e021c */
[----:B------:R-:W-:Y:S02]  /*06e0*/  FSETP.NAN.AND P5, PT, R18, R18, PT ;  /* 0x000000121200720b */ /* 0x000fe40003fa8000 */
[----:B------:R-:W-:Y:S02]  /*06f0*/  @!P1 FSEL R14, R14, R5, P3 ;  /* 0x000000050e0e9208 */ /* 0x000fe40001800000 */
[----:B------:R-:W-:Y:S02]  /*0700*/  CS2R R4, SRZ ;  /* 0x0000000000047805 */ /* 0x000fe4000001ff00 */
[----:B------:R-:W-:-:S02]  /*0710*/  @!P4 FSEL R18, R18, R7, P5 ;  /* 0x000000071212c208 */ /* 0x000fc40002800000 */
[----:B------:R-:W-:-:S06]  /*0720*/  CS2R R6, SRZ ;  /* 0x0000000000067805 */ /* 0x000fcc000001ff00 */
[----:B------:R-:W2:Y:S01]  /*0730*/  @P2 LDG.E.EL.128 R4, desc[UR6][R2.64] ;  /* 0x0000000602042981 */ /* 0x000ea2000c2e1d00 */
[----:B------:R-:W-:Y:S01]  /*0740*/  IMAD.IADD R19, R19, 0x1, R20 ;  /* 0x0000000113137824 */ /* 0x000fe200078e0214 */
[----:B--2---:R-:W-:Y:S02]  /*0750*/  SEL R16, R7, 0xff800000, P2 ;  /* 0xff80000007107807 */ /* 0x004fe40001000000 */
[----:B------:R-:W-:Y:S02]  /*0760*/  SEL R2, R4, 0xff800000, P2 ;  /* 0xff80000004027807 */ /* 0x000fe40001000000 */
[----:B------:R-:W-:Y:S02]  /*0770*/  SEL R13, R5, 0xff800000, P2 ;  /* 0xff800000050d7807 */ /* 0x000fe40001000000 */
[----:B------:R-:W-:Y:S02]  /*0780*/  CS2R R4, SRZ ;  /* 0x0000000000047805 */ /* 0x000fe4000001ff00 */
[----:B------:R-:W-:-:S02]  /*0790*/  SEL R15, R6, 0xff800000, P2 ;  /* 0xff800000060f7807 */ /* 0x000fc40001000000 */
[----:B------:R-:W-:Y:S02]  /*07a0*/  CS2R R6, SRZ ;  /* 0x0000000000067805 */ /* 0x000fe4000001ff00 */
[-C--:B------:R-:W-:Y:S02]  /*07b0*/  FSETP.NAN.AND P2, PT, R16, R16.reuse, PT ;  /* 0x000000101000720b */ /* 0x080fe40003f48000 */
[----:B------:R-:W-:Y:S02]  /*07c0*/  FSETP.GEU.AND P6, PT, R18, R16, PT ;  /* 0x000000101200720b */ /* 0x000fe40003fce000 */
[----:B------:R-:W-:Y:S02]  /*07d0*/  FSETP.NAN.AND P4, PT, R2, R2, PT ;  /* 0x000000020200720b */ /* 0x000fe40003f88000 */
[----:B------:R-:W-:Y:S02]  /*07e0*/  FSETP.NAN.AND P1, PT, R13, R13, PT ;  /* 0x0000000d0d00720b */ /* 0x000fe40003f28000 */
[----:B------:R-:W-:-:S02]  /*07f0*/  FSETP.NAN.AND P3, PT, R15, R15, PT ;  /* 0x0000000f0f00720b */ /* 0x000fc40003f68000 */
[----:B------:R-:W-:-:S03]  /*0800*/  FSETP.GEU.AND P5, PT, R12, R2, PT ;  /* 0x000000020c00720b */ /* 0x000fc60003fae000 */
[----:B------:R-:W-:Y:S01]  /*0810*/  @!P2 FSEL R16, R16, R18, !P6 ;  /* 0x000000121010a208 */ /* 0x000fe20007000000 */
[----:B------:R-:W-:-:S03]  /*0820*/  IMAD.WIDE R18, R19, 0x4, R28 ;  /* 0x0000000413127825 */ /* 0x000fc600078e021c */
[----:B------:R-:W-:Y:S02]  /*0830*/  @!P4 FSEL R2, R2, R12, !P5 ;  /* 0x0000000c0202c208 */ /* 0x000fe40006800000 */
[----:B------:R-:W2:Y:S01]  /*0840*/  @P0 LDG.E.EL.128 R4, desc[UR6][R18.64] ;  /* 0x0000000612040981 */ /* 0x000ea2000c2e1d00 */
[----:B------:R-:W-:Y:S02]  /*0850*/  FSETP.GEU.AND P4, PT, R17, R13, PT ;  /* 0x0000000d1100720b */ /* 0x000fe40003f8e000 */
[----:B------:R-:W-:Y:S02]  /*0860*/  FSETP.GEU.AND P5, PT, R14, R15, PT ;  /* 0x0000000f0e00720b */ /* 0x000fe40003fae000 */
[----:B------:R-:W-:Y:S02]  /*0870*/  @!P1 FSEL R13, R13, R17, !P4 ;  /* 0x000000110d0d9208 */ /* 0x000fe40006000000 */
[----:B------:R-:W-:Y:S02]  /*0880*/  @!P3 FSEL R15, R15, R14, !P5 ;  /* 0x0000000e0f0fb208 */ /* 0x000fe40006800000 */
[----:B--2---:R-:W-:-:S02]  /*0890*/  SEL R4, R4, 0xff800000, P0 ;  /* 0xff80000004047807 */ /* 0x004fc40000000000 */
[----:B------:R-:W-:Y:S02]  /*08a0*/  SEL R5, R5, 0xff800000, P0 ;  /* 0xff80000005057807 */ /* 0x000fe40000000000 */
[----:B------:R-:W-:Y:S02]  /*08b0*/  FSETP.NAN.AND P3, PT, R4, R4, PT ;  /* 0x000000040400720b */ /* 0x000fe40003f68000 */
[----:B------:R-:W-:Y:S02]  /*08c0*/  FSETP.NAN.AND P4, PT, R5, R5, PT ;  /* 0x000000050500720b */ /* 0x000fe40003f88000 */
[----:B------:R-:W-:Y:S02]  /*08d0*/  SEL R6, R6, 0xff800000, P0 ;  /* 0xff80000006067807 */ /* 0x000fe40000000000 */
[----:B------:R-:W-:Y:S02]  /*08e0*/  SEL R3, R7, 0xff800000, P0 ;  /* 0xff80000007037807 */ /* 0x000fe40000000000 */
[----:B------:R-:W-:-:S02]  /*08f0*/  ISETP.GT.AND P0, PT, R0, RZ, PT ;  /* 0x000000ff0000720c */ /* 0x000fc40003f04270 */
[----:B------:R-:W-:Y:S02]  /*0900*/  FSETP.NAN.AND P1, PT, R6, R6, PT ;  /* 0x000000060600720b */ /* 0x000fe40003f28000 */
[----:B------:R-:W-:Y:S02]  /*0910*/  FSETP.NAN.AND P2, PT, R3, R3, PT ;  /* 0x000000030300720b */ /* 0x000fe40003f48000 */
[----:B------:R-:W-:Y:S02]  /*0920*/  ISETP.GT.AND P0, PT, R25, -0x1, P0 ;  /* 0xffffffff1900780c */ /* 0x000fe40000704270 */
[----:B------:R-:W-:Y:S02]  /*0930*/  FSETP.GEU.AND P5, PT, R8, R4, PT ;  /* 0x000000040800720b */ /* 0x000fe40003fae000 */
[----:B------:R-:W-:Y:S01]  /*0940*/  FSETP.GEU.AND P6, PT, R9, R5, PT ;  /* 0x000000050900720b */ /* 0x000fe20003fce000 */
[C---:B------:R-:W-:Y:S01]  /*0950*/  VIADD R7, R27.reuse, 0xffffffa0 ;  /* 0xffffffa01b077836 */ /* 0x040fe20000000000 */
[----:B------:R-:W-:-:S02]  /*0960*/  ISETP.LT.AND P0, PT, R27, 0x60, P0 ;  /* 0x000000601b00780c */ /* 0x000fc40000701270 */
[----:B------:R-:W-:Y:S02]  /*0970*/  @!P3 FSEL R4, R4, R8, !P5 ;  /* 0x000000080404b208 */ /* 0x000fe40006800000 */
[----:B------:R-:W-:Y:S02]  /*0980*/  @!P4 FSEL R5, R5, R9, !P6 ;  /* 0x000000090505c208 */ /* 0x000fe40007000000 */
[----:B------:R-:W-:Y:S02]  /*0990*/  FSETP.GEU.AND P3, PT, R10, R6, PT ;  /* 0x000000060a00720b */ /* 0x000fe40003f6e000 */
[----:B------:R-:W-:Y:S01]  /*09a0*/  FSETP.GEU.AND P4, PT, R11, R3, PT ;  /* 0x000000030b00720b */ /* 0x000fe20003f8e000 */
[----:B------:R-:W-:Y:S01]  /*09b0*/  IMAD.IADD R18, R21, 0x1, R7 ;  /* 0x0000000115127824 */ /* 0x000fe200078e0207 */
[----:B------:R-:W-:Y:S02]  /*09c0*/  @!P1 FSEL R6, R6, R10, !P3 ;  /* 0x0000000a06069208 */ /* 0x000fe40005800000 */
[----:B------:R-:W-:-:S02]  /*09d0*/  CS2R R8, SRZ ;  /* 0x0000000000087805 */ /* 0x000fc4000001ff00 */
[----:B------:R-:W-:Y:S02]  /*09e0*/  @!P2 FSEL R3, R3, R11, !P4 ;  /* 0x0000000b0303a208 */ /* 0x000fe40006000000 */
[----:B------:R-:W-:Y:S01]  /*09f0*/  CS2R R10, SRZ ;  /* 0x00000000000a7805 */ /* 0x000fe2000001ff00 */
[----:B------:R-:W-:-:S05]  /*0a00*/  IMAD.WIDE R18, R18, 0x4, R28 ;  /* 0x0000000412127825 */ /* 0x000fca00078e021c */
[----:B------:R-:W2:Y:S01]  /*0a10*/  @P0 LDG.E.EL.128 R8, desc[UR6][R18.64] ;  /* 0x0000000612080981 */ /* 0x000ea2000c2e1d00 */
[----:B------:R-:W-:-:S04]  /*0a20*/  IMAD.IADD R22, R20, 0x1, R7 ;  /* 0x0000000114167824 */ /* 0x000fc800078e0207 */
[----:B------:R-:W-:Y:S01]  /*0a30*/  IMAD.WIDE R22, R22, 0x4, R28 ;  /* 0x0000000416167825 */ /* 0x000fe200078e021c */
[----:B--2---:R-:W-:-:S04]  /*0a40*/  SEL R12, R8, 0xff800000, P0 ;  /* 0xff800000080c7807 */ /* 0x004fc80000000000 */
[-C--:B------:R-:W-:Y:S02]  /*0a50*/  FSETP.NAN.AND P1, PT, R12, R12.reuse, PT ;  /* 0x0000000c0c00720b */ /* 0x080fe40003f28000 */
[----:B------:R-:W-:-:S11]  /*0a60*/  FSETP.GEU.AND P2, PT, R2, R12, PT ;  /* 0x0000000c0200720b */ /* 0x000fd60003f4e000 */
[----:B------:R-:W-:Y:S02]  /*0a70*/  @!P1 FSEL R12, R12, R2, !P2 ;  /* 0x000000020c0c9208 */ /* 0x000fe40005000000 */
[----:B------:R-:W-:-:S04]  /*0a80*/  ISETP.GT.AND P1, PT, R24, RZ, PT ;  /* 0x000000ff1800720c */ /* 0x000fc80003f24270 */
[----:B------:R-:W-:-:S04]  /*0a90*/  ISETP.GT.AND P1, PT, R26, -0x1, P1 ;  /* 0xffffffff1a00780c */ /* 0x000fc80000f24270 */
[----:B------:R-:W-:Y:S02]  /*0aa0*/  ISETP.LT.AND P1, PT, R27, 0x60, P1 ;  /* 0x000000601b00780c */ /* 0x000fe40000f21270 */
[----:B------:R-:W-:Y:S02]  /*0ab0*/  SEL R14, R9, 0xff800000, P0 ;  /* 0xff800000090e7807 */ /* 0x000fe40000000000 */
[----:B------:R-:W-:Y:S02]  /*0ac0*/  CS2R R8, SRZ ;  /* 0x0000000000087805 */ /* 0x000fe4000001ff00 */
[----:B------:R-:W-:Y:S02]  /*0ad0*/  SEL R17, R10, 0xff800000, P0 ;  /* 0xff8000000a117807 */ /* 0x000fe40000000000 */
[----:B------:R-:W-:Y:S02]  /*0ae0*/  SEL R18, R11, 0xff800000, P0 ;  /* 0xff8000000b127807 */ /* 0x000fe40000000000 */
[----:B------:R-:W-:-:S06]  /*0af0*/  CS2R R10, SRZ ;  /* 0x00000000000a7805 */ /* 0x000fcc000001ff00 */
[----:B------:R0:W2:Y:S01]  /*0b00*/  @P1 LDG.E.EL.128 R8, desc[UR6][R22.64] ;  /* 0x0000000616081981 */ /* 0x0000a2000c2e1d00 */
[----:B------:R-:W-:Y:S02]  /*0b10*/  FSETP.NAN.AND P4, PT, R14, R14, PT ;  /* 0x0000000e0e00720b */ /* 0x000fe40003f88000 */
[----:B------:R-:W-:Y:S02]  /*0b20*/  FSETP.NAN.AND P3, PT, R18, R18, PT ;  /* 0x000000121200720b */ /* 0x000fe40003f68000 */
[----:B------:R-:W-:Y:S02]  /*0b30*/  FSETP.NAN.AND P2, PT, R17, R17, PT ;  /* 0x000000111100720b */ /* 0x000fe40003f48000 */
[----:B------:R-:W-:-:S07]  /*0b40*/  FSETP.GEU.AND P5, PT, R13, R14, PT ;  /* 0x0000000e0d00720b */ /* 0x000fce0003fae000 */
[----:B------:R-:W-:Y:S02]  /*0b50*/  @!P4 FSEL R14, R14, R13, !P5 ;  /* 0x0000000d0e0ec208 */ /* 0x000fe40006800000 */
[----:B------:R-:W-:Y:S02]  /*0b60*/  FSETP.GEU.AND P5, PT, R16, R18, PT ;  /* 0x000000121000720b */ /* 0x000fe40003fae000 */
[----:B------:R-:W-:Y:S02]  /*0b70*/  FSETP.GEU.AND P4, PT, R15, R17, PT ;  /* 0x000000110f00720b */ /* 0x000fe40003f8e000 */
[----:B------:R-:W-:Y:S02]  /*0b80*/  @!P3 FSEL R18, R18, R16, !P5 ;  /* 0x000000101212b208 */ /* 0x000fe40006800000 */
[----:B------:R-:W-:Y:S02]  /*0b90*/  @!P2 FSEL R17, R17, R15, !P4 ;  /* 0x0000000f1111a208 */ /* 0x000fe40006000000 */
[----:B------:R-:W-:Y:S01]  /*0ba0*/  LOP3.LUT R0, R25, R0, RZ, 0xfc, !PT ;  /* 0x0000000019007212 */ /* 0x000fe200078efcff */
[----:B0-----:R-:W-:-:S04]  /*0bb0*/  IMAD.IADD R22, R27, 0x1, R21 ;  /* 0x000000011b167824 */ /* 0x001fc800078e0215 */
[----:B------:R-:W-:Y:S01]  /*0bc0*/  IMAD.WIDE R22, R22, 0x4, R28 ;  /* 0x0000000416167825 */ /* 0x000fe200078e021c */
[----:B--2---:R-:W-:Y:S02]  /*0bd0*/  SEL R16, R8, 0xff800000, P1 ;  /* 0xff80000008107807 */ /* 0x004fe40000800000 */
[----:B------:R-:W-:Y:S02]  /*0be0*/  SEL R2, R9, 0xff800000, P1 ;  /* 0xff80000009027807 */ /* 0x000fe40000800000 */
[----:B------:R-:W-:Y:S02]  /*0bf0*/  FSETP.NAN.AND P2, PT, R16, R16, PT ;  /* 0x000000101000720b */ /* 0x000fe40003f48000 */
[----:B------:R-:W-:Y:S02]  /*0c00*/  FSETP.NAN.AND P3, PT, R2, R2, PT ;  /* 0x000000020200720b */ /* 0x000fe40003f68000 */
[----:B------:R-:W-:Y:S02]  /*0c10*/  SEL R9, R10, 0xff800000, P1 ;  /* 0xff8000000a097807 */ /* 0x000fe40000800000 */
[----:B------:R-:W-:-:S02]  /*0c20*/  FSETP.GEU.AND P5, PT, R4, R16, PT ;  /* 0x000000100400720b */ /* 0x000fc40003fae000 */
[----:B------:R-:W-:Y:S02]  /*0c30*/  FSETP.NAN.AND P4, PT, R9, R9, PT ;  /* 0x000000090900720b */ /* 0x000fe40003f88000 */
[----:B------:R-:W-:-:S03]  /*0c40*/  FSETP.GEU.AND P6, PT, R5, R2, PT ;  /* 0x000000020500720b */ /* 0x000fc60003fce000 */
[----:B------:R-:W-:Y:S02]  /*0c50*/  @!P2 FSEL R16, R16, R4, !P5 ;  /* 0x000000041010a208 */ /* 0x000fe40006800000 */
[----:B------:R-:W-:Y:S02]  /*0c60*/  ISETP.GE.AND P2, PT, R27, 0x60, PT ;  /* 0x000000601b00780c */ /* 0x000fe40003f46270 */
[----:B------:R-:W-:Y:S02]  /*0c70*/  @!P3 FSEL R2, R2, R5, !P6 ;  /* 0x000000050202b208 */ /* 0x000fe40007000000 */
[----:B------:R-:W-:Y:S02]  /*0c80*/  ISETP.GT.AND P3, PT, R0, -0x1, !P2 ;  /* 0xffffffff0000780c */ /* 0x000fe40005764270 */
[----:B------:R-:W-:Y:S02]  /*0c90*/  FSETP.GEU.AND P5, PT, R6, R9, PT ;  /* 0x000000090600720b */ /* 0x000fe40003fae000 */
[----:B------:R-:W-:-:S02]  /*0ca0*/  CS2R R4, SRZ ;  /* 0x0000000000047805 */ /* 0x000fc4000001ff00 */
[----:B------:R-:W-:Y:S02]  /*0cb0*/  @!P4 FSEL R9, R9, R6, !P5 ;  /* 0x000000060909c208 */ /* 0x000fe40006800000 */
[----:B------:R-:W-:-:S06]  /*0cc0*/  CS2R R6, SRZ ;  /* 0x0000000000067805 */ /* 0x000fcc000001ff00 */
[----:B------:R-:W2:Y:S01]  /*0cd0*/  @P3 LDG.E.EL.128 R4, desc[UR6][R22.64] ;  /* 0x0000000616043981 */ /* 0x000ea2000c2e1d00 */
[----:B------:R-:W-:-:S04]  /*0ce0*/  SEL R10, R11, 0xff800000, P1 ;  /* 0xff8000000b0a7807 */ /* 0x000fc80000800000 */
[-C--:B------:R-:W-:Y:S02]  /*0cf0*/  FSETP.NAN.AND P5, PT, R10, R10.reuse, PT ;  /* 0x0000000a0a00720b */ /* 0x080fe40003fa8000 */
[----:B------:R-:W-:-:S11]  /*0d00*/  FSETP.GEU.AND P6, PT, R3, R10, PT ;  /* 0x0000000a0300720b */ /* 0x000fd60003fce000 */
[----:B------:R-:W-:Y:S02]  /*0d10*/  @!P5 FSEL R10, R10, R3, !P6 ;  /* 0x000000030a0ad208 */ /* 0x000fe40007000000 */
[----:B--2---:R-:W-:-:S04]  /*0d20*/  SEL R8, R4, 0xff800000, P3 ;  /* 0xff80000004087807 */ /* 0x004fc80001800000 */
[-C--:B------:R-:W-:Y:S02]  /*0d30*/  FSETP.NAN.AND P4, PT, R8, R8.reuse, PT ;  /* 0x000000080800720b */ /* 0x080fe40003f88000 */
[----:B------:R-:W-:Y:S02]  /*0d40*/  SEL R15, R5, 0xff800000, P3 ;  /* 0xff800000050f7807 */ /* 0x000fe40001800000 */
[----:B------:R-:W-:Y:S02]  /*0d50*/  FSETP.GEU.AND P6, PT, R12, R8, PT ;  /* 0x000000080c00720b */ /* 0x000fe40003fce000 */
[----:B------:R-:W-:Y:S02]  /*0d60*/  FSETP.NAN.AND P5, PT, R15, R15, PT ;  /* 0x0000000f0f00720b */ /* 0x000fe40003fa8000 */
[----:B------:R-:W-:-:S05]  /*0d70*/  SEL R19, R6, 0xff800000, P3 ;  /* 0xff80000006137807 */ /* 0x000fca0001800000 */
[----:B------:R-:W-:Y:S02]  /*0d80*/  @!P4 FSEL R8, R8, R12, !P6 ;  /* 0x0000000c0808c208 */ /* 0x000fe40007000000 */
[----:B------:R-:W-:Y:S02]  /*0d90*/  FSETP.NAN.AND P4, PT, R19, R19, PT ;  /* 0x000000131300720b */ /* 0x000fe40003f88000 */
[----:B------:R-:W-:-:S04]  /*0da0*/  FSETP.GEU.AND P6, PT, R14, R15, PT ;  /* 0x0000000f0e00720b */ /* 0x000fc80003fce000 */
[----:B------:R-:W-:Y:S02]  /*0db0*/  @!P5 FSEL R15, R15, R14, !P6 ;  /* 0x0000000e0f0fd208 */ /* 0x000fe40007000000 */
[----:B------:R-:W-:-:S05]  /*0dc0*/  FSETP.GEU.AND P6, PT, R17, R19, PT ;  /* 0x000000131100720b */ /* 0x000fca0003fce000 */
[----:B------:R-:W-:Y:S01]  /*0dd0*/  @!P4 FSEL R19, R19, R17, !P6 ;  /* 0x000000111313c208 */ /* 0x000fe20007000000 */
[----:B------:R-:W-:Y:S01]  /*0de0*/  VIADD R17, R27, 0x60 ;  /* 0x000000601b117836 */ /* 0x000fe20000000000 */
[----:B------:R-:W-:-:S03]  /*0df0*/  SEL R22, R7, 0xff800000, P3 ;  /* 0xff80000007167807 */ /* 0x000fc60001800000 */
[----:B------:R-:W-:Y:S01]  /*0e00*/  IMAD.IADD R12, R21, 0x1, R17 ;  /* 0x00000001150c7824 */ /* 0x000fe200078e0211 */
[----:B------:R-:W-:Y:S02]  /*0e10*/  CS2R R4, SRZ ;  /* 0x0000000000047805 */ /* 0x000fe4000001ff00 */
[----:B------:R-:W-:Y:S01]  /*0e20*/  CS2R R6, SRZ ;  /* 0x0000000000067805 */ /* 0x000fe2000001ff00 */
[----:B------:R-:W-:Y:S01]  /*0e30*/  IMAD.WIDE R12, R12, 0x4, R28 ;  /* 0x000000040c0c7825 */ /* 0x000fe200078e021c */
[----:B------:R-:W-:Y:S01]  /*0e40*/  FSETP.NAN.AND P5, PT, R22, R22, PT ;  /* 0x000000161600720b */ /* 0x000fe20003fa8000 */
[----:B------:R-:W2:Y:S04]  /*0e50*/  LDL.LU.64 R28, [R1] ;  /* 0x00000000011c7983 */ /* 0x000ea80000300a00 */
[----:B------:R0:W3:Y:S01]  /*0e60*/  @P3 LDG.E.EL.128 R4, desc[UR6][R12.64] ;  /* 0x000000060c043981 */ /* 0x0000e2000c2e1d00 */
[----:B------:R-:W-:-:S02]  /*0e70*/  LOP3.LUT R24, R26, R24, RZ, 0xfc, !PT ;  /* 0x000000181a187212 */ /* 0x000fc400078efcff */
[----:B------:R-:W-:Y:S02]  /*0e80*/  FSETP.GEU.AND P4, PT, R18, R22, PT ;  /* 0x000000161200720b */ /* 0x000fe40003f8e000 */
[----:B------:R-:W-:Y:S02]  /*0e90*/  ISETP.GT.AND P2, PT, R24, -0x1, !P2 ;  /* 0xffffffff1800780c */ /* 0x000fe40005744270 */
[----:B------:R-:W1:Y:S01]  /*0ea0*/  LDC.64 R24, c[0x0][0x210] ;  /* 0x00008400ff187b82 */ /* 0x000e620000000a00 */
[----:B------:R-:W-:Y:S02]  /*0eb0*/  @!P5 FSEL R22, R22, R18, !P4 ;  /* 0x000000121616d208 */ /* 0x000fe40006000000 */
[----:B0-----:R-:W-:Y:S02]  /*0ec0*/  CS2R R12, SRZ ;  /* 0x00000000000c7805 */ /* 0x001fe4000001ff00 */
[----:B---3--:R-:W-:Y:S02]  /*0ed0*/  SEL R11, R4, 0xff800000, P3 ;  /* 0xff800000040b7807 */ /* 0x008fe40001800000 */
[----:B------:R-:W-:-:S02]  /*0ee0*/  SEL R0, R5, 0xff800000, P3 ;  /* 0xff80000005007807 */ /* 0x000fc40001800000 */
[-C--:B------:R-:W-:Y:S02]  /*0ef0*/  FSETP.NAN.AND P5, PT, R11, R11.reuse, PT ;  /* 0x0000000b0b00720b */ /* 0x080fe40003fa8000 */
[----:B------:R-:W-:Y:S02]  /*0f00*/  FSETP.NAN.AND P4, PT, R0, R0, PT ;  /* 0x000000000000720b */ /* 0x000fe40003f88000 */
[----:B------:R-:W-:Y:S01]  /*0f10*/  FSETP.GEU.AND P6, PT, R8, R11, PT ;  /* 0x0000000b0800720b */ /* 0x000fe20003fce000 */
[----:B------:R-:W-:-:S08]  /*0f20*/  IMAD.IADD R4, R27, 0x1, R20 ;  /* 0x000000011b047824 */ /* 0x000fd000078e0214 */
[----:B------:R-:W-:Y:S02]  /*0f30*/  @!P5 FSEL R11, R11, R8, !P6 ;  /* 0x000000080b0bd208 */ /* 0x000fe40007000000 */
[----:B------:R-:W-:Y:S01]  /*0f40*/  FSETP.GEU.AND P5, PT, R15, R0, PT ;  /* 0x000000000f00720b */ /* 0x000fe20003fae000 */
[----:B-1----:R-:W-:-:S03]  /*0f50*/  IMAD.WIDE R4, R4, 0x4, R24 ;  /* 0x0000000404047825 */ /* 0x002fc600078e0218 */
[----:B------:R-:W-:Y:S02]  /*0f60*/  @!P4 FSEL R0, R0, R15, !P5 ;  /* 0x0000000f0000c208 */ /* 0x000fe40006800000 */
[----:B------:R-:W-:-:S06]  /*0f70*/  CS2R R14, SRZ ;  /* 0x00000000000e7805 */ /* 0x000fcc000001ff00 */
[----:B------:R0:W3:Y:S01]  /*0f80*/  @P2 LDG.E.EL.128 R12, desc[UR6][R4.64] ;  /* 0x00000006040c2981 */ /* 0x0000e2000c2e1d00 */
[----:B------:R-:W-:-:S04]  /*0f90*/  SEL R3, R6, 0xff800000, P3 ;  /* 0xff80000006037807 */ /* 0x000fc80001800000 */
[-C--:B------:R-:W-:Y:S02]  /*0fa0*/  FSETP.NAN.AND P5, PT, R3, R3.reuse, PT ;  /* 0x000000030300720b */ /* 0x080fe40003fa8000 */
[----:B------:R-:W-:Y:S02]  /*0fb0*/  SEL R8, R7, 0xff800000, P3 ;  /* 0xff80000007087807 */ /* 0x000fe40001800000 */
[----:B------:R-:W-:Y:S02]  /*0fc0*/  FSETP.GEU.AND P6, PT, R19, R3, PT ;  /* 0x000000031300720b */ /* 0x000fe40003fce000 */
[----:B------:R-:W-:-:S07]  /*0fd0*/  FSETP.NAN.AND P4, PT, R8, R8, PT ;  /* 0x000000080800720b */ /* 0x000fce0003f88000 */
[----:B------:R-:W-:Y:S02]  /*0fe0*/  @!P5 FSEL R3, R3, R19, !P6 ;  /* 0x000000130303d208 */ /* 0x000fe40007000000 */
[----:B------:R-:W-:Y:S01]  /*0ff0*/  FSETP.GEU.AND P6, PT, R22, R8, PT ;  /* 0x000000081600720b */ /* 0x000fe20003fce000 */
[----:B------:R-:W-:-:S03]  /*1000*/  IMAD.IADD R17, R20, 0x1, R17 ;  /* 0x0000000114117824 */ /* 0x000fc600078e0211 */
[----:B------:R-:W-:Y:S02]  /*1010*/  @!P4 FSEL R8, R8, R22, !P6 ;  /* 0x000000160808c208 */ /* 0x000fe40007000000 */
[----:B0-----:R-:W-:Y:S02]  /*1020*/  CS2R R4, SRZ ;  /* 0x0000000000047805 */ /* 0x001fe4000001ff00 */
[----:B------:R-:W-:Y:S02]  /*1030*/  CS2R R6, SRZ ;  /* 0x0000000000067805 */ /* 0x000fe4000001ff00 */
[----:B---3--:R-:W-:-:S04]  /*1040*/  SEL R18, R12, 0xff800000, P2 ;  /* 0xff8000000c127807 */ /* 0x008fc80001000000 */
[-C--:B------:R-:W-:Y:S02]  /*1050*/  FSETP.NAN.AND P5, PT, R18, R18.reuse, PT ;  /* 0x000000121200720b */ /* 0x080fe40003fa8000 */
[----:B------:R-:W-:-:S11]  /*1060*/  FSETP.GEU.AND P4, PT, R16, R18, PT ;  /* 0x000000121000720b */ /* 0x000fd60003f8e000 */
[----:B------:R-:W-:Y:S01]  /*1070*/  @!P5 FSEL R18, R18, R16, !P4 ;  /* 0x000000101212d208 */ /* 0x000fe20006000000 */
[----:B------:R-:W-:-:S05]  /*1080*/  IMAD.WIDE R16, R17, 0x4, R24 ;  /* 0x0000000411107825 */ /* 0x000fca00078e0218 */
[----:B------:R0:W3:Y:S01]  /*1090*/  @P2 LDG.E.EL.128 R4, desc[UR6][R16.64] ;  /* 0x0000000610042981 */ /* 0x0000e2000c2e1d00 */
[----:B------:R-:W-:-:S04]  /*10a0*/  SEL R19, R13, 0xff800000, P2 ;  /* 0xff8000000d137807 */ /* 0x000fc80001000000 */
        /* <DEDUP_REMOVED lines=12> */
[----:B0-----:R-:W-:Y:S02]  /*1170*/  CS2R R16, SRZ ;  /* 0x0000000000107805 */ /* 0x001fe4000001ff00 */
[----:B---3--:R-:W-:Y:S02]  /*1180*/  SEL R12, R4, 0xff800000, P2 ;  /* 0xff800000040c7807 */ /* 0x008fe40001000000 */
[----:B------:R-:W-:Y:S02]  /*1190*/  SEL R13, R5, 0xff800000, P2 ;  /* 0xff800000050d7807 */ /* 0x000fe40001000000 */
[----:B------:R-:W-:Y:S02]  /*11a0*/  FSETP.NAN.AND P4, PT, R12, R12, PT ;  /* 0x0000000c0c00720b */ /* 0x000fe40003f88000 */
[----:B------:R-:W-:-:S02]  /*11b0*/  FSETP.NAN.AND P5, PT, R13, R13, PT ;  /* 0x0000000d0d00720b */ /* 0x000fc40003fa8000 */
[----:B------:R-:W-:Y:S01]  /*11c0*/  FSETP.GEU.AND P6, PT, R18, R12, PT ;  /* 0x0000000c1200720b */ /* 0x000fe20003fce000 */
[----:B------:R-:W-:-:S08]  /*11d0*/  IMAD.IADD R4, R21, 0x1, R2 ;  /* 0x0000000115047824 */ /* 0x000fd000078e0202 */
[----:B------:R-:W-:Y:S02]  /*11e0*/  @!P4 FSEL R12, R12, R18, !P6 ;  /* 0x000000120c0cc208 */ /* 0x000fe40007000000 */
[----:B------:R-:W-:Y:S01]  /*11f0*/  FSETP.GEU.AND P4, PT, R19, R13, PT ;  /* 0x0000000d1300720b */ /* 0x000fe20003f8e000 */
[----:B------:R-:W-:-:S03]  /*1200*/  IMAD.WIDE R4, R4, 0x4, R24 ;  /* 0x0000000404047825 */ /* 0x000fc600078e0218 */
[----:B------:R-:W-:Y:S02]  /*1210*/  @!P5 FSEL R13, R13, R19, !P4 ;  /* 0x000000130d0dd208 */ /* 0x000fe40006000000 */
[----:B------:R-:W-:Y:S02]  /*1220*/  CS2R R18, SRZ ;  /* 0x0000000000127805 */ /* 0x000fe4000001ff00 */
[----:B------:R-:W-:-:S04]  /*1230*/  SEL R9, R6, 0xff800000, P2 ;  /* 0xff80000006097807 */ /* 0x000fc80001000000 */
[----:B------:R0:W3:Y:S01]  /*1240*/  @P0 LDG.E.EL.128 R16, desc[UR6][R4.64] ;  /* 0x0000000604100981 */ /* 0x0000e2000c2e1d00 */
[----:B------:R-:W-:Y:S02]  /*1250*/  FSETP.NAN.AND P5, PT, R9, R9, PT ;  /* 0x000000090900720b */ /* 0x000fe40003fa8000 */
[----:B------:R-:W-:-:S04]  /*1260*/  SEL R10, R7, 0xff800000, P2 ;  /* 0xff800000070a7807 */ /* 0x000fc80001000000 */
[----:B------:R-:W-:Y:S02]  /*1270*/  FSETP.NAN.AND P4, PT, R10, R10, PT ;  /* 0x0000000a0a00720b */ /* 0x000fe40003f88000 */
[----:B------:R-:W-:-:S05]  /*1280*/  FSETP.GEU.AND P6, PT, R14, R9, PT ;  /* 0x000000090e00720b */ /* 0x000fca0003fce000 */
[----:B------:R-:W-:Y:S01]  /*1290*/  @!P5 FSEL R9, R9, R14, !P6 ;  /* 0x0000000e0909d208 */ /* 0x000fe20007000000 */
[----:B------:R-:W-:Y:S01]  /*12a0*/  IMAD.IADD R14, R20, 0x1, R2 ;  /* 0x00000001140e7824 */ /* 0x000fe200078e0202 */
[----:B------:R-:W-:Y:S02]  /*12b0*/  FSETP.GEU.AND P6, PT, R15, R10, PT ;  /* 0x0000000a0f00720b */ /* 0x000fe40003fce000 */
[----:B0-----:R-:W-:Y:S02]  /*12c0*/  CS2R R4, SRZ ;  /* 0x0000000000047805 */ /* 0x001fe4000001ff00 */
[----:B------:R-:W-:Y:S02]  /*12d0*/  CS2R R6, SRZ ;  /* 0x0000000000067805 */ /* 0x000fe4000001ff00 */
[----:B------:R-:W-:Y:S01]  /*12e0*/  @!P4 FSEL R10, R10, R15, !P6 ;  /* 0x0000000f0a0ac208 */ /* 0x000fe20007000000 */
[----:B------:R-:W-:-:S05]  /*12f0*/  IMAD.WIDE R14, R14, 0x4, R24 ;  /* 0x000000040e0e7825 */ /* 0x000fca00078e0218 */
[----:B------:R0:W4:Y:S02]  /*1300*/  @P1 LDG.E.EL.128 R4, desc[UR6][R14.64] ;  /* 0x000000060e041981 */ /* 0x000124000c2e1d00 */
[----:B0-----:R-:W-:Y:S02]  /*1310*/  CS2R R14, SRZ ;  /* 0x00000000000e7805 */ /* 0x001fe4000001ff00 */
[----:B---3--:R-:W-:-:S04]  /*1320*/  SEL R23, R16, 0xff800000, P0 ;  /* 0xff80000010177807 */ /* 0x008fc80000000000 */
[-C--:B------:R-:W-:Y:S02]  /*1330*/  FSETP.NAN.AND P5, PT, R23, R23.reuse, PT ;  /* 0x000000171700720b */ /* 0x080fe40003fa8000 */
[----:B------:R-:W-:Y:S02]  /*1340*/  FSETP.GEU.AND P4, PT, R11, R23, PT ;  /* 0x000000170b00720b */ /* 0x000fe40003f8e000 */
[----:B------:R-:W-:Y:S02]  /*1350*/  SEL R22, R17, 0xff800000, P0 ;  /* 0xff80000011167807 */ /* 0x000fe40000000000 */
[----:B------:R-:W-:-:S07]  /*1360*/  SEL R18, R18, 0xff800000, P0 ;  /* 0xff80000012127807 */ /* 0x000fce0000000000 */
[----:B------:R-:W-:Y:S02]  /*1370*/  @!P5 FSEL R23, R23, R11, !P4 ;  /* 0x0000000b1717d208 */ /* 0x000fe40006000000 */
[----:B------:R-:W-:Y:S02]  /*1380*/  FSETP.NAN.AND P5, PT, R22, R22, PT ;  /* 0x000000161600720b */ /* 0x000fe40003fa8000 */
[----:B------:R-:W-:Y:S02]  /*1390*/  FSETP.NAN.AND P4, PT, R18, R18, PT ;  /* 0x000000121200720b */ /* 0x000fe40003f88000 */
[----:B------:R-:W-:Y:S02]  /*13a0*/  SEL R17, R19, 0xff800000, P0 ;  /* 0xff80000013117807 */ /* 0x000fe40000000000 */
[----:B------:R-:W-:Y:S02]  /*13b0*/  FSETP.GEU.AND P6, PT, R0, R22, PT ;  /* 0x000000160000720b */ /* 0x000fe40003fce000 */
[----:B------:R-:W-:-:S02]  /*13c0*/  FSETP.NAN.AND P0, PT, R17, R17, PT ;  /* 0x000000111100720b */ /* 0x000fc40003f08000 */
[----:B----4-:R-:W-:-:S03]  /*13d0*/  SEL R2, R5, 0xff800000, P1 ;  /* 0xff80000005027807 */ /* 0x010fc60000800000 */
[----:B------:R-:W-:Y:S02]  /*13e0*/  @!P5 FSEL R22, R22, R0, !P6 ;  /* 0x000000001616d208 */ /* 0x000fe40007000000 */
[----:B------:R-:W-:Y:S02]  /*13f0*/  FSETP.GEU.AND P5, PT, R3, R18, PT ;  /* 0x000000120300720b */ /* 0x000fe40003fae000 */
[----:B------:R-:W-:Y:S02]  /*1400*/  SEL R0, R4, 0xff800000, P1 ;  /* 0xff80000004007807 */ /* 0x000fe40000800000 */
[----:B------:R-:W-:Y:S02]  /*1410*/  @!P4 FSEL R18, R18, R3, !P5 ;  /* 0x000000031212c208 */ /* 0x000fe40006800000 */
[----:B------:R-:W-:Y:S02]  /*1420*/  FSETP.NAN.AND P4, PT, R0, R0, PT ;  /* 0x000000000000720b */ /* 0x000fe40003f88000 */
[----:B------:R-:W-:-:S02]  /*1430*/  FSETP.NAN.AND P5, PT, R2, R2, PT ;  /* 0x000000020200720b */ /* 0x000fc40003fa8000 */
[----:B------:R-:W-:-:S04]  /*1440*/  FSETP.GEU.AND P6, PT, R8, R17, PT ;  /* 0x000000110800720b */ /* 0x000fc80003fce000 */
[----:B------:R-:W-:Y:S01]  /*1450*/  @!P0 FSEL R17, R17, R8, !P6 ;  /* 0x0000000811118208 */ /* 0x000fe20007000000 */
[----:B------:R-:W-:Y:S01]  /*1460*/  VIADD R8, R27, 0x1800 ;  /* 0x000018001b087836 */ /* 0x000fe20000000000 */
[----:B------:R-:W-:Y:S02]  /*1470*/  FSETP.GEU.AND P0, PT, R12, R0, PT ;  /* 0x000000000c00720b */ /* 0x000fe40003f0e000 */
[----:B------:R-:W-:Y:S01]  /*1480*/  FSETP.GEU.AND P6, PT, R13, R2, PT ;  /* 0x000000020d00720b */ /* 0x000fe20003fce000 */
[----:B------:R-:W-:Y:S01]  /*1490*/  IMAD.IADD R4, R21, 0x1, R8 ;  /* 0x0000000115047824 */ /* 0x000fe200078e0208 */
[----:B------:R-:W-:Y:S02]  /*14a0*/  @!P4 FSEL R0, R0, R12, !P0 ;  /* 0x0000000c0000c208 */ /* 0x000fe40004000000 */
[----:B------:R-:W-:Y:S02]  /*14b0*/  @!P5 FSEL R2, R2, R13, !P6 ;  /* 0x0000000d0202d208 */ /* 0x000fe40007000000 */
[----:B------:R-:W-:Y:S01]  /*14c0*/  CS2R R12, SRZ ;  /* 0x00000000000c7805 */ /* 0x000fe2000001ff00 */
[----:B------:R-:W-:-:S05]  /*14d0*/  IMAD.WIDE R4, R4, 0x4, R24 ;  /* 0x0000000404047825 */ /* 0x000fca00078e0218 */
[----:B------:R0:W3:Y:S01]  /*14e0*/  @P3 LDG.E.EL.128 R12, desc[UR6][R4.64] ;  /* 0x00000006040c3981 */ /* 0x0000e2000c2e1d00 */
[----:B------:R-:W-:Y:S02]  /*14f0*/  SEL R3, R6, 0xff800000, P1 ;  /* 0xff80000006037807 */ /* 0x000fe40000800000 */
[----:B------:R-:W-:Y:S02]  /*1500*/  SEL R16, R7, 0xff800000, P1 ;  /* 0xff80000007107807 */ /* 0x000fe40000800000 */
[-C--:B------:R-:W-:Y:S02]  /*1510*/  FSETP.NAN.AND P4, PT, R3, R3.reuse, PT ;  /* 0x000000030300720b */ /* 0x080fe40003f88000 */
[----:B------:R-:W-:Y:S02]  /*1520*/  FSETP.NAN.AND P1, PT, R16, R16, PT ;  /* 0x000000101000720b */ /* 0x000fe40003f28000 */
[----:B------:R-:W-:Y:S01]  /*1530*/  FSETP.GEU.AND P5, PT, R9, R3, PT ;  /* 0x000000030900720b */ /* 0x000fe20003fae000 */
[----:B0-----:R-:W-:-:S08]  /*1540*/  IMAD.IADD R4, R20, 0x1, R8 ;  /* 0x0000000114047824 */ /* 0x001fd000078e0208 */
[----:B------:R-:W-:Y:S02]  /*1550*/  @!P4 FSEL R3, R3, R9, !P5 ;  /* 0x000000090303c208 */ /* 0x000fe40006800000 */
[----:B------:R-:W-:Y:S02]  /*1560*/  FSETP.GEU.AND P4, PT, R10, R16, PT ;  /* 0x000000100a00720b */ /* 0x000fe40003f8e000 */
[----:B------:R-:W-:Y:S01]  /*1570*/  CS2R R8, SRZ ;  /* 0x0000000000087805 */ /* 0x000fe2000001ff00 */
[----:B------:R-:W-:Y:S01]  /*1580*/  IMAD.WIDE R4, R4, 0x4, R24 ;  /* 0x0000000404047825 */ /* 0x000fe200078e0218 */
[----:B------:R-:W-:Y:S02]  /*1590*/  @!P1 FSEL R16, R16, R10, !P4 ;  /* 0x0000000a10109208 */ /* 0x000fe40006000000 */
[----:B------:R-:W-:-:S06]  /*15a0*/  CS2R R10, SRZ ;  /* 0x00000000000a7805 */ /* 0x000fcc000001ff00 */
[----:B------:R0:W4:Y:S01]  /*15b0*/  @P2 LDG.E.EL.128 R8, desc[UR6][R4.64] ;  /* 0x0000000604082981 */ /* 0x000122000c2e1d00 */
[----:B------:R-:W-:Y:S01]  /*15c0*/  VIADD R27, R27, 0x1860 ;  /* 0x000018601b1b7836 */ /* 0x000fe20000000000 */
[----:B------:R-:W-:Y:S02]  /*15d0*/  CS2R R6, SRZ ;  /* 0x0000000000067805 */ /* 0x000fe4000001ff00 */
[----:B0-----:R-:W-:Y:S01]  /*15e0*/  CS2R R4, SRZ ;  /* 0x0000000000047805 */ /* 0x001fe2000001ff00 */
[----:B------:R-:W-:Y:S01]  /*15f0*/  IMAD.IADD R20, R20, 0x1, R27 ;  /* 0x0000000114147824 */ /* 0x000fe200078e021b */
[----:B---3--:R-:W-:-:S04]  /*1600*/  SEL R19, R12, 0xff800000, P3 ;  /* 0xff8000000c137807 */ /* 0x008fc80001800000 */
[-C--:B------:R-:W-:Y:S02]  /*1610*/  FSETP.NAN.AND P0, PT, R19, R19.reuse, PT ;  /* 0x000000131300720b */ /* 0x080fe40003f08000 */
[----:B------:R-:W-:Y:S01]  /*1620*/  FSETP.GEU.AND P5, PT, R23, R19, PT ;  /* 0x000000131700720b */ /* 0x000fe20003fae000 */
[----:B------:R-:W-:-:S10]  /*1630*/  IMAD.IADD R12, R21, 0x1, R27 ;  /* 0x00000001150c7824 */ /* 0x000fd400078e021b */
[----:B------:R-:W-:Y:S02]  /*1640*/  @!P0 FSEL R19, R19, R23, !P5 ;  /* 0x0000001713138208 */ /* 0x000fe40006800000 */
[----:B------:R-:W-:Y:S01]  /*1650*/  SEL R23, R13, 0xff800000, P3 ;  /* 0xff8000000d177807 */ /* 0x000fe20001800000 */
[----:B------:R-:W-:-:S03]  /*1660*/  IMAD.WIDE R12, R12, 0x4, R24 ;  /* 0x000000040c0c7825 */ /* 0x000fc600078e0218 */
[-C--:B------:R-:W-:Y:S02]  /*1670*/  FSETP.NAN.AND P0, PT, R23, R23.reuse, PT ;  /* 0x000000171700720b */ /* 0x080fe40003f08000 */
[----:B------:R0:W3:Y:S01]  /*1680*/  @P3 LDG.E.EL.128 R4, desc[UR6][R12.64] ;  /* 0x000000060c043981 */ /* 0x0000e2000c2e1d00 */
[----:B------:R-:W-:Y:S01]  /*1690*/  FSETP.GEU.AND P1, PT, R22, R23, PT ;  /* 0x000000171600720b */ /* 0x000fe20003f2e000 */
[----:B------:R-:W-:Y:S01]  /*16a0*/  IMAD.WIDE R20, R20, 0x4, R24 ;  /* 0x0000000414147825 */ /* 0x000fe200078e0218 */
[----:B------:R-:W-:-:S08]  /*16b0*/  SEL R25, R14, 0xff800000, P3 ;  /* 0xff8000000e197807 */ /* 0x000fd00001800000 */
[----:B------:R-:W-:Y:S02]  /*16c0*/  @!P0 FSEL R23, R23, R22, !P1 ;  /* 0x0000001617178208 */ /* 0x000fe40004800000 */
[----:B0-----:R-:W-:Y:S02]  /*16d0*/  CS2R R12, SRZ ;  /* 0x00000000000c7805 */ /* 0x001fe4000001ff00 */
[----:B------:R-:W-:Y:S02]  /*16e0*/  SEL R22, R15, 0xff800000, P3 ;  /* 0xff8000000f167807 */ /* 0x000fe40001800000 */
[----:B------:R-:W-:-:S06]  /*16f0*/  CS2R R14, SRZ ;  /* 0x00000000000e7805 */ /* 0x000fcc000001ff00 */
[----:B------:R0:W5:Y:S01]  /*1700*/  @P2 LDG.E.EL.128 R12, desc[UR6][R20.64] ;  /* 0x00000006140c2981 */ /* 0x000162000c2e1d00 */
[-C--:B------:R-:W-:Y:S02]  /*1710*/  FSETP.NAN.AND P1, PT, R22, R22.reuse, PT ;  /* 0x000000161600720b */ /* 0x080fe40003f28000 */
[----:B------:R-:W-:Y:S02]  /*1720*/  FSETP.GEU.AND P5, PT, R17, R22, PT ;  /* 0x000000161100720b */ /* 0x000fe40003fae000 */
[----:B------:R-:W-:-:S09]  /*1730*/  FSETP.NAN.AND P0, PT, R25, R25, PT ;  /* 0x000000191900720b */ /* 0x000fd20003f08000 */
[----:B------:R-:W-:Y:S02]  /*1740*/  @!P1 FSEL R22, R22, R17, !P5 ;  /* 0x0000001116169208 */ /* 0x000fe40006800000 */
[----:B------:R-:W1:Y:S01]  /*1750*/  S2R R17, SR_TID.X ;  /* 0x0000000000117919 */ /* 0x000e620000002100 */
[----:B------:R-:W-:Y:S02]  /*1760*/  FSETP.GEU.AND P4, PT, R18, R25, PT ;  /* 0x000000191200720b */ /* 0x000fe40003f8e000 */
[----:B----4-:R-:W-:Y:S02]  /*1770*/  SEL R27, R8, 0xff800000, P2 ;  /* 0xff800000081b7807 */ /* 0x010fe40001000000 */
[----:B------:R-:W-:Y:S01]  /*1780*/  @!P0 FSEL R25, R25, R18, !P4 ;  /* 0x0000001219198208 */ /* 0x000fe20006000000 */
[----:B------:R-:W4:Y:S01]  /*1790*/  S2UR UR5, SR_CgaCtaId ;  /* 0x00000000000579c3 */ /* 0x000f220000008800 */
[----:B------:R-:W-:Y:S02]  /*17a0*/  FSETP.NAN.AND P4, PT, R27, R27, PT ;  /* 0x0000001b1b00720b */ /* 0x000fe40003f88000 */
[----:B------:R-:W-:-:S02]  /*17b0*/  SEL R9, R9, 0xff800000, P2 ;  /* 0xff80000009097807 */ /* 0x000fc40001000000 */
[----:B------:R-:W-:Y:S02]  /*17c0*/  SEL R10, R10, 0xff800000, P2 ;  /* 0xff8000000a0a7807 */ /* 0x000fe40001000000 */
[----:B------:R-:W-:Y:S02]  /*17d0*/  FSETP.NAN.AND P0, PT, R9, R9, PT ;  /* 0x000000090900720b */ /* 0x000fe40003f08000 */
[----:B------:R-:W-:Y:S02]  /*17e0*/  FSETP.GEU.AND P5, PT, R0, R27, PT ;  /* 0x0000001b0000720b */ /* 0x000fe40003fae000 */
[----:B------:R-:W-:Y:S02]  /*17f0*/  SEL R11, R11, 0xff800000, P2 ;  /* 0xff8000000b0b7807 */ /* 0x000fe40001000000 */
[----:B------:R-:W-:Y:S02]  /*1800*/  FSETP.NAN.AND P1, PT, R10, R10, PT ;  /* 0x0000000a0a00720b */ /* 0x000fe40003f28000 */
[----:B------:R-:W-:-:S02]  /*1810*/  @!P4 FSEL R27, R27, R0, !P5 ;  /* 0x000000001b1bc208 */ /* 0x000fc40006800000 */
[----:B------:R-:W-:Y:S02]  /*1820*/  FSETP.NAN.AND P4, PT, R11, R11, PT ;  /* 0x0000000b0b00720b */ /* 0x000fe40003f88000 */
[----:B------:R-:W-:Y:S02]  /*1830*/  FSETP.GEU.AND P5, PT, R2, R9, PT ;  /* 0x000000090200720b */ /* 0x000fe40003fae000 */
[----:B------:R-:W-:Y:S02]  /*1840*/  FSETP.GEU.AND P6, PT, R3, R10, PT ;  /* 0x0000000a0300720b */ /* 0x000fe40003fce000 */
[----:B------:R-:W-:Y:S01]  /*1850*/  @!P0 FSEL R9, R9, R2, !P5 ;  /* 0x0000000209098208 */ /* 0x000fe20006800000 */
[----:B-1----:R-:W-:Y:S01]  /*1860*/  IMAD.SHL.U32 R0, R17, 0x80, RZ ;  /* 0x0000008011007824 */ /* 0x002fe200078e00ff */
[----:B------:R-:W-:Y:S01]  /*1870*/  SHF.R.U32.HI R2, RZ, 0x3, R17 ;  /* 0x00000003ff027819 */ /* 0x000fe20000011611 */
[----:B------:R-:W-:Y:S01]  /*1880*/  UMOV UR4, 0x400 ;  /* 0x0000040000047882 */ /* 0x000fe20000000000 */
[----:B------:R-:W-:Y:S01]  /*1890*/  FSETP.GEU.AND P0, PT, R16, R11, PT ;  /* 0x0000000b1000720b */ /* 0x000fe20003f0e000 */
[----:B----4-:R-:W-:Y:S01]  /*18a0*/  UPRMT UR4, UR5, 0x654, UR4 ;  /* 0x0000065405047896 */ /* 0x010fe20008000004 */
[----:B------:R-:W-:-:S02]  /*18b0*/  LOP3.LUT R0, R0, 0x380, RZ, 0xc0, !PT ;  /* 0x0000038000007812 */ /* 0x000fc400078ec0ff */
[----:B------:R-:W-:Y:S02]  /*18c0*/  @!P1 FSEL R10, R10, R3, !P6 ;  /* 0x000000030a0a9208 */ /* 0x000fe40007000000 */
[----:B------:R-:W-:Y:S02]  /*18d0*/  SGXT.U32 R3, R2, 0x4 ;  /* 0x000000040203781a */ /* 0x000fe40000000000 */
[----:B------:R-:W-:Y:S02]  /*18e0*/  @!P4 FSEL R11, R11, R16, !P0 ;  /* 0x000000100b0bc208 */ /* 0x000fe40004000000 */
[C---:B------:R-:W-:Y:S02]  /*18f0*/  LOP3.LUT R16, R0.reuse, 0x40, RZ, 0xfc, !PT ;  /* 0x0000004000107812 */ /* 0x040fe400078efcff */
[C---:B------:R-:W-:Y:S02]  /*1900*/  LOP3.LUT R8, R0.reuse, R3, RZ, 0xfc, !PT ;  /* 0x0000000300087212 */ /* 0x040fe400078efcff */
[----:B------:R-:W-:-:S02]  /*1910*/  LEA.HI R3, R0, UR4, RZ, 0x1f ;  /* 0x0000000400037c11 */ /* 0x000fc4000f8ff8ff */
[----:B------:R-:W-:Y:S02]  /*1920*/  LEA.HI R16, R16, UR4, RZ, 0x1f ;  /* 0x0000000410107c11 */ /* 0x000fe4000f8ff8ff */
[C---:B------:R-:W-:Y:S02]  /*1930*/  LOP3.LUT R2, R0.reuse, 0x20, RZ, 0xfc, !PT ;  /* 0x0000002000027812 */ /* 0x040fe400078efcff */
[----:B------:R-:W-:Y:S01]  /*1940*/  LOP3.LUT R18, R0, 0x60, RZ, 0xfc, !PT ;  /* 0x0000006000127812 */ /* 0x000fe200078efcff */
[C---:B------:R-:W-:Y:S02]  /*1950*/  IMAD R0, R8.reuse, 0x4, R3 ;  /* 0x0000000408007824 */ /* 0x040fe400078e0203 */
[----:B------:R-:W-:Y:S01]  /*1960*/  IMAD R3, R8, 0x4, R16 ;  /* 0x0000000408037824 */ /* 0x000fe200078e0210 */
[----:B------:R-:W1:Y:S01]  /*1970*/  S2R R26, SR_CTAID.Y ;  /* 0x00000000001a7919 */ /* 0x000e620000002600 */
[----:B0-----:R-:W-:Y:S02]  /*1980*/  LEA.HI R21, R2, UR4, RZ, 0x1f ;  /* 0x0000000402157c11 */ /* 0x001fe4000f8ff8ff */
[----:B------:R-:W-:-:S03]  /*1990*/  LEA.HI R18, R18, UR4, RZ, 0x1f ;  /* 0x0000000412127c11 */ /* 0x000fc6000f8ff8ff */
[C---:B------:R-:W-:Y:S02]  /*19a0*/  IMAD R2, R8.reuse, 0x4, R21 ;  /* 0x0000000408027824 */ /* 0x040fe400078e0215 */
[----:B------:R-:W-:Y:S01]  /*19b0*/  IMAD R8, R8, 0x4, R18 ;  /* 0x0000000408087824 */ /* 0x000fe200078e0212 */
[----:B-1----:R-:W-:-:S04]  /*19c0*/  SHF.R.S32.HI R26, RZ, 0x1a, R26 ;  /* 0x0000001aff1a7819 */ /* 0x002fc8000001141a */
[----:B------:R-:W-:Y:S02]  /*19d0*/  SGXT R26, R26, 0x1 ;  /* 0x000000011a1a781a */ /* 0x000fe40000000200 */
[----:B---3--:R-:W-:Y:S02]  /*19e0*/  SEL R16, R5, 0xff800000, P3 ;  /* 0xff80000005107807 */ /* 0x008fe40001800000 */
[----:B------:R-:W-:Y:S02]  /*19f0*/  SEL R4, R4, 0xff800000, P3 ;  /* 0xff80000004047807 */ /* 0x000fe40001800000 */
[----:B------:R-:W-:Y:S02]  /*1a00*/  FSETP.NAN.AND P0, PT, R16, R16, PT ;  /* 0x000000101000720b */ /* 0x000fe40003f08000 */
[----:B------:R-:W-:Y:S02]  /*1a10*/  SEL R6, R6, 0xff800000, P3 ;  /* 0xff80000006067807 */ /* 0x000fe40001800000 */
[----:B------:R-:W-:-:S02]  /*1a20*/  FSETP.NAN.AND P1, PT, R4, R4, PT ;  /* 0x000000040400720b */ /* 0x000fc40003f28000 */
[----:B------:R-:W-:Y:S02]  /*1a30*/  SEL R7, R7, 0xff800000, P3 ;  /* 0xff80000007077807 */ /* 0x000fe40001800000 */
[----:B------:R-:W-:Y:S02]  /*1a40*/  FSETP.NAN.AND P3, PT, R6, R6, PT ;  /* 0x000000060600720b */ /* 0x000fe40003f68000 */
[----:B------:R-:W-:Y:S02]  /*1a50*/  FSETP.NAN.AND P4, PT, R7, R7, PT ;  /* 0x000000070700720b */ /* 0x000fe40003f88000 */
[----:B------:R-:W-:Y:S02]  /*1a60*/  FSETP.GEU.AND P6, PT, R23, R16, PT ;  /* 0x000000101700720b */ /* 0x000fe40003fce000 */
[----:B------:R-:W-:Y:S02]  /*1a70*/  FSETP.GEU.AND P5, PT, R19, R4, PT ;  /* 0x000000041300720b */ /* 0x000fe40003fae000 */
[----:B------:R-:W-:-:S02]  /*1a80*/  @!P0 SEL R16, R16, R23, !P6 ;  /* 0x0000001710108207 */ /* 0x000fc40007000000 */
[----:B------:R-:W-:Y:S02]  /*1a90*/  FSETP.GEU.AND P0, PT, R25, R6, PT ;  /* 0x000000061900720b */ /* 0x000fe40003f0e000 */
[----:B-----5:R-:W-:Y:S02]  /*1aa0*/  SEL R12, R12, 0xff800000, P2 ;  /* 0xff8000000c0c7807 */ /* 0x020fe40001000000 */
[----:B------:R-:W-:Y:S02]  /*1ab0*/  @!P1 SEL R4, R4, R19, !P5 ;  /* 0x0000001304049207 */ /* 0x000fe40006800000 */
[----:B------:R-:W-:Y:S02]  /*1ac0*/  FSETP.GEU.AND P1, PT, R22, R7, PT ;  /* 0x000000071600720b */ /* 0x000fe40003f2e000 */
[----:B------:R-:W-:Y:S02]  /*1ad0*/  @!P3 SEL R6, R6, R25, !P0 ;  /* 0x000000190606b207 */ /* 0x000fe40004000000 */
[----:B------:R-:W-:-:S02]  /*1ae0*/  SEL R18, R13, 0xff800000, P2 ;  /* 0xff8000000d127807 */ /* 0x000fc40001000000 */
[----:B------:R-:W-:Y:S02]  /*1af0*/  FSETP.NAN.AND P3, PT, R12, R12, PT ;  /* 0x0000000c0c00720b */ /* 0x000fe40003f68000 */
[----:B------:R-:W-:Y:S02]  /*1b00*/  SEL R20, R15, 0xff800000, P2 ;  /* 0xff8000000f147807 */ /* 0x000fe40001000000 */
[----:B------:R-:W-:Y:S02]  /*1b10*/  SEL R15, R14, 0xff800000, P2 ;  /* 0xff8000000e0f7807 */ /* 0x000fe40001000000 */
[----:B------:R-:W-:Y:S02]  /*1b20*/  @!P4 SEL R7, R7, R22, !P1 ;  /* 0x000000160707c207 */ /* 0x000fe40004800000 */
[----:B------:R-:W-:Y:S02]  /*1b30*/  FSETP.NAN.AND P4, PT, R18, R18, PT ;  /* 0x000000121200720b */ /* 0x000fe40003f88000 */
[----:B------:R-:W-:-:S02]  /*1b40*/  FSETP.NAN.AND P1, PT, R15, R15, PT ;  /* 0x0000000f0f00720b */ /* 0x000fc40003f28000 */
[----:B------:R-:W-:Y:S02]  /*1b50*/  FSETP.NAN.AND P0, PT, R20, R20, PT ;  /* 0x000000141400720b */ /* 0x000fe40003f08000 */
[----:B------:R-:W-:Y:S02]  /*1b60*/  FSETP.GEU.AND P2, PT, R27, R12, PT ;  /* 0x0000000c1b00720b */ /* 0x000fe40003f4e000 */
[----:B------:R-:W-:Y:S02]  /*1b70*/  FSETP.GEU.AND P5, PT, R9, R18, PT ;  /* 0x000000120900720b */ /* 0x000fe40003fae000 */
[----:B------:R-:W-:Y:S02]  /*1b80*/  @!P3 SEL R12, R12, R27, !P2 ;  /* 0x0000001b0c0cb207 */ /* 0x000fe40005000000 */
[----:B------:R-:W-:Y:S02]  /*1b90*/  FSETP.GEU.AND P2, PT, R10, R15, PT ;  /* 0x0000000f0a00720b */ /* 0x000fe40003f4e000 */
[----:B------:R-:W-:Y:S01]  /*1ba0*/  FSETP.GEU.AND P3, PT, R11, R20, PT ;  /* 0x000000140b00720b */ /* 0x000fe20003f6e000 */
[----:B------:R0:W-:Y:S01]  /*1bb0*/  STS [R0], R4 ;  /* 0x0000000400007388 */ /* 0x0001e20000000800 */
[----:B------:R-:W-:-:S02]  /*1bc0*/  @!P4 SEL R18, R18, R9, !P5 ;  /* 0x000000091212c207 */ /* 0x000fc40006800000 */
[----:B------:R-:W-:Y:S01]  /*1bd0*/  @!P1 SEL R15, R15, R10, !P2 ;  /* 0x0000000a0f0f9207 */ /* 0x000fe20005000000 */
[----:B------:R-:W-:Y:S01]  /*1be0*/  STS [R2+0x80], R16 ;  /* 0x0000801002007388 */ /* 0x000fe20000000800 */
[----:B------:R-:W-:Y:S01]  /*1bf0*/  @!P0 SEL R20, R20, R11, !P3 ;  /* 0x0000000b14148207 */ /* 0x000fe20005800000 */
[C---:B------:R-:W-:Y:S01]  /*1c00*/  IMAD.SHL.U32 R5, R17.reuse, 0x2, RZ ;  /* 0x0000000211057824 */ /* 0x040fe200078e00ff */
[----:B--2---:R-:W-:Y:S01]  /*1c10*/  LEA.HI R13, R26, R29, RZ, 0xa ;  /* 0x0000001d1a0d7211 */ /* 0x004fe200078f50ff */
[----:B------:R-:W-:Y:S01]  /*1c20*/  STS [R3+0x100], R6 ;  /* 0x0001000603007388 */ /* 0x000fe20000000800 */
[----:B------:R-:W-:Y:S01]  /*1c30*/  IMAD.SHL.U32 R9, R17, 0x4, RZ ;  /* 0x0000000411097824 */ /* 0x000fe200078e00ff */
[----:B------:R-:W1:Y:S02]  /*1c40*/  LDC.64 R10, c[0x0][0x218] ;  /* 0x00008600ff0a7b82 */ /* 0x000e640000000a00 */
[----:B------:R-:W-:Y:S04]  /*1c50*/  STS [R8+0x180], R7 ;  /* 0x0001800708007388 */ /* 0x000fe80000000800 */
[----:B------:R2:W-:Y:S04]  /*1c60*/  STS [R0+0x40], R12 ;  /* 0x0000400c00007388 */ /* 0x0005e80000000800 */
[----:B------:R-:W-:Y:S04]  /*1c70*/  STS [R2+0xc0], R18 ;  /* 0x0000c01202007388 */ /* 0x000fe80000000800 */
[----:B------:R3:W-:Y:S04]  /*1c80*/  STS [R3+0x140], R15 ;  /* 0x0001400f03007388 */ /* 0x0007e80000000800 */
[----:B------:R-:W-:Y:S01]  /*1c90*/  STS [R8+0x1c0], R20 ;  /* 0x0001c01408007388 */ /* 0x000fe20000000800 */
[----:B------:R-:W-:Y:S01]  /*1ca0*/  LOP3.LUT R5, R5, 0xf0, RZ, 0xc0, !PT ;  /* 0x000000f005057812 */ /* 0x000fe200078ec0ff */
[----:B------:R-:W4:Y:S01]  /*1cb0*/  S2R R26, SR_TID.X ;  /* 0x00000000001a7919 */ /* 0x000f220000002100 */
[----:B------:R-:W-:-:S03]  /*1cc0*/  LOP3.LUT R9, R9, 0x1fc, RZ, 0xc0, !PT ;  /* 0x000001fc09097812 */ /* 0x000fc600078ec0ff */
[----:B0-----:R-:W-:-:S04]  /*1cd0*/  VIADD R4, R5, UR4 ;  /* 0x0000000405047c36 */ /* 0x001fc80008000000 */
[----:B------:R-:W-:Y:S01]  /*1ce0*/  IMAD R4, R9, 0x4, R4 ;  /* 0x0000000409047824 */ /* 0x000fe200078e0204 */
[----:B------:R-:W-:Y:S01]  /*1cf0*/  BAR.SYNC.DEFER_BLOCKING 0x0 ;  /* 0x0000000000007b1d */ /* 0x000fe20000010000 */
[C---:B------:R-:W-:Y:S01]  /*1d00*/  IMAD.SHL.U32 R14, R13.reuse, 0x100, RZ ;  /* 0x000001000d0e7824 */ /* 0x040fe200078e00ff */
[----:B--2---:R-:W-:-:S04]  /*1d10*/  LOP3.LUT R12, R13, 0xfffffc00, RZ, 0xc0, !PT ;  /* 0xfffffc000d0c7812 */ /* 0x004fc800078ec0ff */
[----:B------:R-:W0:Y:S01]  /*1d20*/  LDS.128 R4, [R4] ;  /* 0x0000000004047984 */ /* 0x000e220000000c00 */
[----:B----4-:R-:W-:-:S04]  /*1d30*/  SHF.R.U32.HI R26, RZ, 0x3, R26 ;  /* 0x00000003ff1a7819 */ /* 0x010fc8000001161a */
[----:B------:R-:W-:Y:S02]  /*1d40*/  SGXT.U32 R26, R26, 0x4 ;  /* 0x000000041a1a781a */ /* 0x000fe40000000000 */
[----:B------:R-:W-:Y:S02]  /*1d50*/  LOP3.LUT R14, R14, 0xfffc0000, RZ, 0xc0, !PT ;  /* 0xfffc00000e0e7812 */ /* 0x000fe400078ec0ff */
[----:B------:R-:W-:Y:S02]  /*1d60*/  LOP3.LUT R0, R28, R26, RZ, 0xfc, !PT ;  /* 0x0000001a1c007212 */ /* 0x000fe400078efcff */
[----:B------:R-:W-:Y:S02]  /*1d70*/  LOP3.LUT R28, R28, 0x10, R26, 0xfe, !PT ;  /* 0x000000101c1c7812 */ /* 0x000fe400078efe1a */
[----:B------:R-:W-:Y:S02]  /*1d80*/  LOP3.LUT R16, R9, 0x200, RZ, 0xfc, !PT ;  /* 0x0000020009107812 */ /* 0x000fe400078efcff */
[----:B------:R-:W-:-:S02]  /*1d90*/  IADD3 R29, R14, R29, -R12 ;  /* 0x0000001d0e1d7210 */ /* 0x000fc40007ffe80c */
[----:B------:R-:W-:Y:S02]  /*1da0*/  ISETP.GE.AND P1, PT, R0, 0x60, PT ;  /* 0x000000600000780c */ /* 0x000fe40003f26270 */
[----:B------:R-:W-:Y:S01]  /*1db0*/  ISETP.GE.AND P0, PT, R28, 0x60, PT ;  /* 0x000000601c00780c */ /* 0x000fe20003f06270 */
[----:B---3--:R-:W-:Y:S01]  /*1dc0*/  IMAD R3, R0, 0x400, R29 ;  /* 0x0000040000037824 */ /* 0x008fe200078e021d */
[----:B------:R-:W-:-:S03]  /*1dd0*/  SHF.R.U32.HI R16, RZ, 0x1, R16 ;  /* 0x00000001ff107819 */ /* 0x000fc60000011610 */
[----:B-1----:R-:W-:Y:S01]  /*1de0*/  IMAD.WIDE R2, R3, 0x4, R10 ;  /* 0x0000000403027825 */ /* 0x002fe200078e020a */
[----:B------:R-:W-:-:S05]  /*1df0*/  LOP3.LUT R16, R16, 0x1f0, RZ, 0xc0, !PT ;  /* 0x000001f010107812 */ /* 0x000fca00078ec0ff */
[----:B------:R-:W-:-:S04]  /*1e00*/  VIADD R16, R16, UR4 ;  /* 0x0000000410107c36 */ /* 0x000fc80008000000 */
[----:B------:R-:W-:Y:S01]  /*1e10*/  IMAD R16, R9, 0x4, R16 ;  /* 0x0000000409107824 */ /* 0x000fe200078e0210 */
[----:B0-----:R0:W-:Y:S02]  /*1e20*/  @!P1 STG.E.128 desc[UR6][R2.64], R4 ;  /* 0x0000000402009986 */ /* 0x0011e4000c101d06 */
[----:B0-----:R-:W-:Y:S05]  /*1e30*/  @P0 EXIT ;  /* 0x000000000000094d */ /* 0x001fea0003800000 */
[----:B------:R-:W0:Y:S01]  /*1e40*/  LDS.128 R16, [R16+0x800] ;  /* 0x0008000010107984 */ /* 0x000e220000000c00 */
[----:B------:R-:W-:-:S04]  /*1e50*/  IMAD R29, R28, 0x400, R29 ;  /* 0x000004001c1d7824 */ /* 0x000fc800078e021d */
[----:B------:R-:W-:-:S05]  /*1e60*/  IMAD.WIDE R10, R29, 0x4, R10 ;  /* 0x000000041d0a7825 */ /* 0x000fca00078e020a */
[----:B0-----:R-:W-:Y:S01]  /*1e70*/  STG.E.128 desc[UR6][R10.64], R16 ;  /* 0x000000100a007986 */ /* 0x001fe2000c101d06 */
[----:B------:R-:W-:Y:S05]  /*1e80*/  EXIT ;  /* 0x000000000000794d */ /* 0x000fea0003800000 */
.L_x_0:
[----:B------:R-:W-:-:S00]  /*1e90*/  BRA `(.L_x_0) ;  /* 0xfffffffc00fc7947 */ /* 0x000fc0000383ffff */
[----:B------:R-:W-:-:S00]  /*1ea0*/  NOP ;  /* 0x0000000000007918 */ /* 0x000fc00000000000 */
        /* <DEDUP_REMOVED lines=13> */
.L_x_1:


//--------------------- .nv.shared.triton_poi_fused_max_pool2d_with_indices_4 --------------------------
	.section	.nv.shared.triton_poi_fused_max_pool2d_with_indices_4,"aw",@nobits
	.sectionflags	@""
	.align	16
	.zero		1024


//--------------------- .nv.constant0.triton_poi_fused_max_pool2d_with_indices_4 --------------------------
	.section	.nv.constant0.triton_poi_fused_max_pool2d_with_indices_4,"a",@progbits
	.sectionflags	@""
	.align	4
.nv.constant0.triton_poi_fused_max_pool2d_with_indices_4:
	.zero		552
